// auto-generated by cutlass_sweep.gemm — config: {"arch": "sm_90", "cluster_m": 1, "cluster_n": 1, "dtype": "e5m2", "stages": 4, "tile_k": 64, "tile_m": 256, "tile_n": 128}
#include "cutlass/cutlass.h"
#include "cutlass/gemm/collective/collective_builder.hpp"
#include "cutlass/gemm/device/gemm_universal_adapter.h"
#include "cutlass/gemm/kernel/gemm_universal.hpp"
#include "cutlass/epilogue/collective/collective_builder.hpp"

using ElemA = cutlass::float_e5m2_t;
using ElemB = cutlass::float_e5m2_t;
using ElemCD = cutlass::float_e5m2_t;
using Acc  = float;
using TileShape    = cute::Shape<cute::_256, cute::_128, cute::_64>;
using ClusterShape = cute::Shape<cute::_1, cute::_1, cute::_1>;

using CollectiveEpilogue = typename cutlass::epilogue::collective::CollectiveBuilder<
    cutlass::arch::Sm90, cutlass::arch::OpClassTensorOp,
    TileShape, ClusterShape,
    cutlass::epilogue::collective::EpilogueTileAuto,
    Acc, Acc,
    ElemCD, cutlass::layout::RowMajor, 128 / cutlass::sizeof_bits<ElemCD>::value,
    ElemCD, cutlass::layout::RowMajor, 128 / cutlass::sizeof_bits<ElemCD>::value,
    cutlass::epilogue::collective::EpilogueScheduleAuto
  >::CollectiveOp;

using CollectiveMainloop = typename cutlass::gemm::collective::CollectiveBuilder<
    cutlass::arch::Sm90, cutlass::arch::OpClassTensorOp,
    ElemA, cutlass::layout::RowMajor, 128 / cutlass::sizeof_bits<ElemA>::value,
    ElemB, cutlass::layout::ColumnMajor, 128 / cutlass::sizeof_bits<ElemB>::value,
    Acc,
    TileShape, ClusterShape,
    cutlass::gemm::collective::StageCount<4>,
    cutlass::gemm::collective::KernelScheduleAuto
  >::CollectiveOp;

using GemmKernel = cutlass::gemm::kernel::GemmUniversal<
    cute::Shape<int,int,int,int>,
    CollectiveMainloop,
    CollectiveEpilogue
>;
using Gemm = cutlass::gemm::device::GemmUniversalAdapter<GemmKernel>;

// Force the device kernel symbol into the cubin without needing a host main.
auto* _anchor = &cutlass::device_kernel<GemmKernel>;


// ===== COMPILED SASS (sm_90a) =====

	.target	sm_90a

	.elftype	@"ET_EXEC"


//--------------------- .note.nv.tkinfo           --------------------------
	.section	.note.nv.tkinfo,"",@"SHT_NOTE"
	.sectionflags	@"SHF_NOTE_NV_TKINFO"
	.tkinfo
        /*0018*/ 	.word	0x00000002
        /*0030*/ 	.string	""
        /*0030*/ 	.string	"ptxas"
        /*0030*/ 	.string	"Cuda compilation tools, release 13.0, V13.0.88"
        /*0030*/ 	.string	"Build cuda_13.0.r13.0/compiler.36424714_0"
        /*0030*/ 	.string	"-arch sm_90a -m 64 "



//--------------------- .note.nv.cuinfo           --------------------------
	.section	.note.nv.cuinfo,"",@"SHT_NOTE"
	.sectionflags	@"SHF_NOTE_NV_CUINFO"
        /*0018*/ 	.short	0x0002
        /*001a*/ 	.short	0x005a
        /*001c*/ 	.short	0x0082
	.zero		2


//--------------------- .nv.info                  --------------------------
	.section	.nv.info,"",@"SHT_CUDA_INFO"
	.align	4


	//----- nvinfo : EIATTR_REGCOUNT
	.align		4
        /*0000*/ 	.byte	0x04, 0x2f
        /*0002*/ 	.short	(.L_12 - .L_11)
	.align		4
.L_11:
        /*0004*/ 	.word	index@(_ZN7cutlass13device_kernelINS_4gemm6kernel13GemmUniversalIN4cute5tupleIJiiiiEEENS1_10collective13CollectiveMmaINS1_37MainloopSm90TmaGmmaWarpSpecializedFP8ILi4ENS5_IJNS4_1CILi1EEESB_SB_EEENS1_35KernelTmaWarpSpecializedCooperativeEEENS5_IJNSA_ILi256EEENSA_ILi128EEENSA_ILi64EEEEEENS_12float_e5m2_tENS5_IJlSB_lEEESJ_SK_NS4_8TiledMMAINS4_8MMA_AtomIJNS4_4SM904GMMA31MMA_64x128x32_F32E5M2E5M2_SS_TNILNSO_7ScaleInE1ELSQ_1EEEEEENS4_6LayoutINS5_IJNSA_ILi2EEESB_SB_EEENS5_IJSB_NSA_ILi0EEESW_EEEEENS5_IJNS4_10UnderscoreESZ_SZ_EEEEENS4_13SM90_TMA_LOADENS4_14ComposedLayoutINS4_7SwizzleILi2ELi4ELi3EEENS4_18smem_ptr_flag_bitsILi8EEENST_INS5_IJNSA_ILi8EEESH_EEENS5_IJSH_SB_EEEEEEEvNS4_8identityES12_S1C_vS1D_EENS_8epilogue10collective6detail29Sm90TmaWarpSpecializedAdapterINS1G_15DefaultEpilogueISJ_SK_SK_NS1F_6thread17LinearCombinationISJ_Li1EffLNS1K_9ScaleType4KindE0ELNS_15FloatRoundStyleE2ESJ_EENS1_15EpilogueDefaultEEEEEvvEEEEvNT_6ParamsE)
        /*0008*/ 	.word	0x000000a8


	//----- nvinfo : EIATTR_FRAME_SIZE
	.align		4
.L_12:
        /*000c*/ 	.byte	0x04, 0x11
        /*000e*/ 	.short	(.L_14 - .L_13)
	.align		4
.L_13:
        /*0010*/ 	.word	index@(_ZN7cutlass13device_kernelINS_4gemm6kernel13GemmUniversalIN4cute5tupleIJiiiiEEENS1_10collective13CollectiveMmaINS1_37MainloopSm90TmaGmmaWarpSpecializedFP8ILi4ENS5_IJNS4_1CILi1EEESB_SB_EEENS1_35KernelTmaWarpSpecializedCooperativeEEENS5_IJNSA_ILi256EEENSA_ILi128EEENSA_ILi64EEEEEENS_12float_e5m2_tENS5_IJlSB_lEEESJ_SK_NS4_8TiledMMAINS4_8MMA_AtomIJNS4_4SM904GMMA31MMA_64x128x32_F32E5M2E5M2_SS_TNILNSO_7ScaleInE1ELSQ_1EEEEEENS4_6LayoutINS5_IJNSA_ILi2EEESB_SB_EEENS5_IJSB_NSA_ILi0EEESW_EEEEENS5_IJNS4_10UnderscoreESZ_SZ_EEEEENS4_13SM90_TMA_LOADENS4_14ComposedLayoutINS4_7SwizzleILi2ELi4ELi3EEENS4_18smem_ptr_flag_bitsILi8EEENST_INS5_IJNSA_ILi8EEESH_EEENS5_IJSH_SB_EEEEEEEvNS4_8identityES12_S1C_vS1D_EENS_8epilogue10collective6detail29Sm90TmaWarpSpecializedAdapterINS1G_15DefaultEpilogueISJ_SK_SK_NS1F_6thread17LinearCombinationISJ_Li1EffLNS1K_9ScaleType4KindE0ELNS_15FloatRoundStyleE2ESJ_EENS1_15EpilogueDefaultEEEEEvvEEEEvNT_6ParamsE)
        /*0014*/ 	.word	0x00000100


	//----- nvinfo : EIATTR_MIN_STACK_SIZE
	.align		4
.L_14:
        /*0018*/ 	.byte	0x04, 0x12
        /*001a*/ 	.short	(.L_16 - .L_15)
	.align		4
.L_15:
        /*001c*/ 	.word	index@(_ZN7cutlass13device_kernelINS_4gemm6kernel13GemmUniversalIN4cute5tupleIJiiiiEEENS1_10collective13CollectiveMmaINS1_37MainloopSm90TmaGmmaWarpSpecializedFP8ILi4ENS5_IJNS4_1CILi1EEESB_SB_EEENS1_35KernelTmaWarpSpecializedCooperativeEEENS5_IJNSA_ILi256EEENSA_ILi128EEENSA_ILi64EEEEEENS_12float_e5m2_tENS5_IJlSB_lEEESJ_SK_NS4_8TiledMMAINS4_8MMA_AtomIJNS4_4SM904GMMA31MMA_64x128x32_F32E5M2E5M2_SS_TNILNSO_7ScaleInE1ELSQ_1EEEEEENS4_6LayoutINS5_IJNSA_ILi2EEESB_SB_EEENS5_IJSB_NSA_ILi0EEESW_EEEEENS5_IJNS4_10UnderscoreESZ_SZ_EEEEENS4_13SM90_TMA_LOADENS4_14ComposedLayoutINS4_7SwizzleILi2ELi4ELi3EEENS4_18smem_ptr_flag_bitsILi8EEENST_INS5_IJNSA_ILi8EEESH_EEENS5_IJSH_SB_EEEEEEEvNS4_8identityES12_S1C_vS1D_EENS_8epilogue10collective6detail29Sm90TmaWarpSpecializedAdapterINS1G_15DefaultEpilogueISJ_SK_SK_NS1F_6thread17LinearCombinationISJ_Li1EffLNS1K_9ScaleType4KindE0ELNS_15FloatRoundStyleE2ESJ_EENS1_15EpilogueDefaultEEEEEvvEEEEvNT_6ParamsE)
        /*0020*/ 	.word	0x00000100
.L_16:


//--------------------- .nv.compat                --------------------------
	.section	.nv.compat,"",@"SHT_CUDA_COMPAT_INFO"
	.align	4
        /*0000*/ 	.byte	0x02, 0x09, 0x01, 0x00, 0x02, 0x02, 0x04, 0x00, 0x02, 0x05, 0x05, 0x00, 0x03, 0x07, 0x01, 0x01
        /*0010*/ 	.byte	0x02, 0x03, 0x01, 0x00, 0x02, 0x06, 0x01, 0x00, 0x04, 0x0b, 0x08, 0x00, 0x00, 0x00, 0x00, 0x00
        /*0020*/ 	.byte	0x00, 0x00, 0x00, 0x00


//--------------------- .nv.info._ZN7cutlass13device_kernelINS_4gemm6kernel13GemmUniversalIN4cute5tupleIJiiiiEEENS1_10collective13CollectiveMmaINS1_37MainloopSm90TmaGmmaWarpSpecializedFP8ILi4ENS5_IJNS4_1CILi1EEESB_SB_EEENS1_35KernelTmaWarpSpecializedCooperativeEEENS5_IJNSA_ILi256EEENSA_ILi128EEENSA_ILi64EEEEEENS_12float_e5m2_tENS5_IJlSB_lEEESJ_SK_NS4_8TiledMMAINS4_8MMA_AtomIJNS4_4SM904GMMA31MMA_64x128x32_F32E5M2E5M2_SS_TNILNSO_7ScaleInE1ELSQ_1EEEEEENS4_6LayoutINS5_IJNSA_ILi2EEESB_SB_EEENS5_IJSB_NSA_ILi0EEESW_EEEEENS5_IJNS4_10UnderscoreESZ_SZ_EEEEENS4_13SM90_TMA_LOADENS4_14ComposedLayoutINS4_7SwizzleILi2ELi4ELi3EEENS4_18smem_ptr_flag_bitsILi8EEENST_INS5_IJNSA_ILi8EEESH_EEENS5_IJSH_SB_EEEEEEEvNS4_8identityES12_S1C_vS1D_EENS_8epilogue10collective6detail29Sm90TmaWarpSpecializedAdapterINS1G_15DefaultEpilogueISJ_SK_SK_NS1F_6thread17LinearCombinationISJ_Li1EffLNS1K_9ScaleType4KindE0ELNS_15FloatRoundStyleE2ESJ_EENS1_15EpilogueDefaultEEEEEvvEEEEvNT_6ParamsE --------------------------
	.section	.nv.info._ZN7cutlass13device_kernelINS_4gemm6kernel13GemmUniversalIN4cute5tupleIJiiiiEEENS1_10collective13CollectiveMmaINS1_37MainloopSm90TmaGmmaWarpSpecializedFP8ILi4ENS5_IJNS4_1CILi1EEESB_SB_EEENS1_35KernelTmaWarpSpecializedCooperativeEEENS5_IJNSA_ILi256EEENSA_ILi128EEENSA_ILi64EEEEEENS_12float_e5m2_tENS5_IJlSB_lEEESJ_SK_NS4_8TiledMMAINS4_8MMA_AtomIJNS4_4SM904GMMA31MMA_64x128x32_F32E5M2E5M2_SS_TNILNSO_7ScaleInE1ELSQ_1EEEEEENS4_6LayoutINS5_IJNSA_ILi2EEESB_SB_EEENS5_IJSB_NSA_ILi0EEESW_EEEEENS5_IJNS4_10UnderscoreESZ_SZ_EEEEENS4_13SM90_TMA_LOADENS4_14ComposedLayoutINS4_7SwizzleILi2ELi4ELi3EEENS4_18smem_ptr_flag_bitsILi8EEENST_INS5_IJNSA_ILi8EEESH_EEENS5_IJSH_SB_EEEEEEEvNS4_8identityES12_S1C_vS1D_EENS_8epilogue10collective6detail29Sm90TmaWarpSpecializedAdapterINS1G_15DefaultEpilogueISJ_SK_SK_NS1F_6thread17LinearCombinationISJ_Li1EffLNS1K_9ScaleType4KindE0ELNS_15FloatRoundStyleE2ESJ_EENS1_15EpilogueDefaultEEEEEvvEEEEvNT_6ParamsE,"",@"SHT_CUDA_INFO"
	.sectionflags	@""
	.align	4


	//----- nvinfo : EIATTR_CUDA_API_VERSION
	.align		4
        /*0000*/ 	.byte	0x04, 0x37
        /*0002*/ 	.short	(.L_18 - .L_17)
.L_17:
        /*0004*/ 	.word	0x00000082


	//----- nvinfo : EIATTR_KPARAM_INFO
	.align		4
.L_18:
        /*0008*/ 	.byte	0x04, 0x17
        /*000a*/ 	.short	(.L_20 - .L_19)
.L_19:
        /*000c*/ 	.word	0x00000000
        /*0010*/ 	.short	0x0000
        /*0012*/ 	.short	0x0070
        /*0014*/ 	.byte	0x00, 0xf0, 0x01, 0x10


	//----- nvinfo : EIATTR_SPARSE_MMA_MASK
	.align		4
.L_20:
        /*0018*/ 	.byte	0x03, 0x50
        /*001a*/ 	.short	0x0000


	//----- nvinfo : EIATTR_MAXREG_COUNT
	.align		4
        /*001c*/ 	.byte	0x03, 0x1b
        /*001e*/ 	.short	0x00a8


	//----- nvinfo : EIATTR_NUM_BARRIERS
	.align		4
        /*0020*/ 	.byte	0x02, 0x4c
        /*0022*/ 	.byte	0x01
	.zero		1


	//----- nvinfo : EIATTR_ANNOTATIONS
	.align		4
        /*0024*/ 	.byte	0x04, 0x55
        /*0026*/ 	.short	(.L_22 - .L_21)


	//   ....[0]....
.L_21:
        /*0028*/ 	.word	0x00000001
        /*002c*/ 	.byte	0x90, 0x05, 0x00, 0x00, 0x01, 0x00, 0x00, 0x00, 0xb0, 0x05, 0x00, 0x00, 0x01, 0x00, 0x00, 0x00
        /* <DEDUP_REMOVED lines=193> */
        /*0c4c*/ 	.byte	0x90, 0x02, 0x01, 0x00


	//----- nvinfo : EIATTR_MERCURY_ISA_VERSION
	.align		4
.L_22:
        /*0c50*/ 	.byte	0x03, 0x5f
        /*0c52*/ 	.short	0x0101


	//----- nvinfo : EIATTR_INT_WARP_WIDE_INSTR_OFFSETS
	.align		4
        /*0c54*/ 	.byte	0x04, 0x31
        /*0c56*/ 	.short	(.L_24 - .L_23)


	//   ....[0]....
.L_23:
        /*0c58*/ 	.word	0x00000460


	//   ....[1]....
        /*0c5c*/ 	.word	0x00000470


	//   ....[2]....
        /*0c60*/ 	.word	0x000005a0


	//----- nvinfo : EIATTR_COOP_GROUP_MASK_REGIDS
	.align		4
.L_24:
        /*0c64*/ 	.byte	0x04, 0x29
        /*0c66*/ 	.short	(.L_26 - .L_25)


	//   ....[0]....
.L_25:
        /*0c68*/ 	.word	0xffffffff


	//   ....[1]....
        /*0c6c*/ 	.word	0xffffffff


	//   ....[2]....
        /*0c70*/ 	.word	0xffffffff


	//   ....[3]....
        /*0c74*/ 	.word	0xffffffff


	//   ....[4]....
        /*0c78*/ 	.word	0xffffffff


	//----- nvinfo : EIATTR_COOP_GROUP_INSTR_OFFSETS
	.align		4
.L_26:
        /*0c7c*/ 	.byte	0x04, 0x28
        /*0c7e*/ 	.short	(.L_28 - .L_27)


	//   ....[0]....
.L_27:
        /*0c80*/ 	.word	0x00000070


	//   ....[1]....
        /*0c84*/ 	.word	0x00000080


	//   ....[2]....
        /*0c88*/ 	.word	0x000001a0


	//   ....[3]....
        /*0c8c*/ 	.word	0x000003b0


	//   ....[4]....
        /*0c90*/ 	.word	0x000012f0


	//----- nvinfo : EIATTR_REG_RECONFIG
	.align		4
.L_28:
        /*0c94*/ 	.byte	0x01, 0x54
	.zero		2


	//----- nvinfo : EIATTR_MBARRIER_INSTR_OFFSETS
	.align		4
        /*0c98*/ 	.byte	0x04, 0x39
        /*0c9a*/ 	.short	(.L_30 - .L_29)


	//   ....[0]....
.L_29:
        /*0c9c*/ 	.word	0x00000320
        /*0ca0*/ 	.word	0x000000ff
        /*0ca4*/ 	.word	0x00000000
        /*0ca8*/ 	.short	0x0100
        /*0caa*/ 	.byte	0x09
	.zero		1


	//   ....[1]....
        /*0cac*/ 	.word	0x00000330
        /*0cb0*/ 	.word	0x000000ff
        /*0cb4*/ 	.word	0x00000020
        /*0cb8*/ 	.short	0x0100
        /*0cba*/ 	.byte	0x09
	.zero		1


	//   ....[2]....
        /*0cbc*/ 	.word	0x00000340
        /*0cc0*/ 	.word	0x000000ff
        /*0cc4*/ 	.word	0x00000008
        /*0cc8*/ 	.short	0x0100
        /*0cca*/ 	.byte	0x09
	.zero		1


	//   ....[3]....
        /*0ccc*/ 	.word	0x00000350
        /*0cd0*/ 	.word	0x000000ff
        /*0cd4*/ 	.word	0x00000028
        /*0cd8*/ 	.short	0x0100
        /*0cda*/ 	.byte	0x09
	.zero		1


	//   ....[4]....
        /*0cdc*/ 	.word	0x00000360
        /*0ce0*/ 	.word	0x000000ff
        /*0ce4*/ 	.word	0x00000010
        /*0ce8*/ 	.short	0x0100
        /*0cea*/ 	.byte	0x09
	.zero		1


	//   ....[5]....
        /*0cec*/ 	.word	0x00000370
        /*0cf0*/ 	.word	0x000000ff
        /*0cf4*/ 	.word	0x00000030
        /*0cf8*/ 	.short	0x0100
        /*0cfa*/ 	.byte	0x09
	.zero		1


	//   ....[6]....
        /*0cfc*/ 	.word	0x00000380
        /*0d00*/ 	.word	0x000000ff
        /*0d04*/ 	.word	0x00000018
        /*0d08*/ 	.short	0x0100
        /*0d0a*/ 	.byte	0x09
	.zero		1


	//   ....[7]....
        /*0d0c*/ 	.word	0x00000390
        /*0d10*/ 	.word	0x000000ff
        /*0d14*/ 	.word	0x00000038
        /*0d18*/ 	.short	0x0100
        /*0d1a*/ 	.byte	0x09
	.zero		1


	//   ....[8]....
        /*0d1c*/ 	.word	0x000005d0
        /*0d20*/ 	.word	0x000000ff
        /*0d24*/ 	.word	0x00000050
        /*0d28*/ 	.short	0x0100
        /*0d2a*/ 	.byte	0x06
	.zero		1


	//   ....[9]....
        /*0d2c*/ 	.word	0x000005e0
        /*0d30*/ 	.word	0x000000ff
        /*0d34*/ 	.word	0x00000058
        /*0d38*/ 	.short	0x0100
        /*0d3a*/ 	.byte	0x06
	.zero		1


	//   ....[10]....
        /*0d3c*/ 	.word	0x00001b00
        /*0d40*/ 	.word	0x000000ff
        /*0d44*/ 	.word	0x00000000
        /*0d48*/ 	.short	0x010a
        /*0d4a*/ 	.byte	0x06
	.zero		1


	//   ....[11]....
        /*0d4c*/ 	.word	0x00001b40
        /*0d50*/ 	.word	0x000000ff
        /*0d54*/ 	.word	0x00000000
        /*0d58*/ 	.short	0x010a
        /*0d5a*/ 	.byte	0x06
	.zero		1


	//   ....[12]....
        /*0d5c*/ 	.word	0x00002dd0
        /*0d60*/ 	.word	0x000000ff
        /*0d64*/ 	.word	0x00000000
        /*0d68*/ 	.short	0x010a
        /*0d6a*/ 	.byte	0x10
	.zero		1


	//   ....[13]....
        /*0d6c*/ 	.word	0x00002e10
        /*0d70*/ 	.word	0x000000ff
        /*0d74*/ 	.word	0x00000000
        /*0d78*/ 	.short	0x010a
        /*0d7a*/ 	.byte	0x10
	.zero		1


	//   ....[14]....
        /*0d7c*/ 	.word	0x00003eb0
        /*0d80*/ 	.word	0x000000ff
        /*0d84*/ 	.word	0x00000000
        /*0d88*/ 	.short	0x0101
        /*0d8a*/ 	.byte	0x08
	.zero		1


	//   ....[15]....
        /*0d8c*/ 	.word	0x00005060
        /*0d90*/ 	.word	0x000000ff
        /*0d94*/ 	.word	0x00000000
        /*0d98*/ 	.short	0x0101
        /*0d9a*/ 	.byte	0x06
	.zero		1


	//   ....[16]....
        /*0d9c*/ 	.word	0x0000f4a0
        /*0da0*/ 	.word	0x0000000d
        /*0da4*/ 	.word	0x00000020
        /*0da8*/ 	.short	0x010a
        /*0daa*/ 	.byte	0x3f
	.zero		1


	//   ....[17]....
        /*0dac*/ 	.word	0x0000f8b0
        /*0db0*/ 	.word	0x00000003
        /*0db4*/ 	.word	0x00000058
        /*0db8*/ 	.short	0x0101
        /*0dba*/ 	.byte	0x3f
	.zero		1


	//   ....[18]....
        /*0dbc*/ 	.word	0x0000ffe0
        /*0dc0*/ 	.word	0x00000007
        /*0dc4*/ 	.word	0x00000000
        /*0dc8*/ 	.short	0x010a
        /*0dca*/ 	.byte	0x3f
	.zero		1


	//   ....[19]....
        /*0dcc*/ 	.word	0x00010060
        /*0dd0*/ 	.word	0x00000009
        /*0dd4*/ 	.word	0x00000000
        /*0dd8*/ 	.short	0x010a
        /*0dda*/ 	.byte	0x3f
	.zero		1


	//   ....[20]....
        /*0ddc*/ 	.word	0x000100f0
        /*0de0*/ 	.word	0x00000006
        /*0de4*/ 	.word	0x00000000
        /*0de8*/ 	.short	0x010a
        /*0dea*/ 	.byte	0x3f
	.zero		1


	//   ....[21]....
        /*0dec*/ 	.word	0x00010180
        /*0df0*/ 	.word	0x00000003
        /*0df4*/ 	.word	0x00000000
        /*0df8*/ 	.short	0x010a
        /*0dfa*/ 	.byte	0x3f
	.zero		1


	//   ....[22]....
        /*0dfc*/ 	.word	0x000101f0
        /*0e00*/ 	.word	0x00000003
        /*0e04*/ 	.word	0x00000000
        /*0e08*/ 	.short	0x010a
        /*0e0a*/ 	.byte	0x3f
	.zero		1


	//   ....[23]....
        /*0e0c*/ 	.word	0x00010260
        /*0e10*/ 	.word	0x00000000
        /*0e14*/ 	.word	0x00000000
        /*0e18*/ 	.short	0x010a
        /*0e1a*/ 	.byte	0x3f
	.zero		1


	//   ....[24]....
        /*0e1c*/ 	.word	0x00010340
        /*0e20*/ 	.word	0x0000000d
        /*0e24*/ 	.word	0x00000020
        /*0e28*/ 	.short	0x010a
        /*0e2a*/ 	.byte	0x3f
	.zero		1


	//   ....[25]....
        /*0e2c*/ 	.word	0x00010420
        /*0e30*/ 	.word	0x00000007
        /*0e34*/ 	.word	0x00000000
        /*0e38*/ 	.short	0x010a
        /*0e3a*/ 	.byte	0x3f
	.zero		1


	//   ....[26]....
        /*0e3c*/ 	.word	0x00010470
        /*0e40*/ 	.word	0x00000009
        /*0e44*/ 	.word	0x00000000
        /*0e48*/ 	.short	0x010a
        /*0e4a*/ 	.byte	0x3f
	.zero		1


	//   ....[27]....
        /*0e4c*/ 	.word	0x000104c0
        /*0e50*/ 	.word	0x00000006
        /*0e54*/ 	.word	0x00000000
        /*0e58*/ 	.short	0x010a
        /*0e5a*/ 	.byte	0x3f
	.zero		1


	//----- nvinfo : EIATTR_NUM_MBARRIERS
	.align		4
.L_30:
        /*0e5c*/ 	.byte	0x03, 0x38
        /*0e5e*/ 	.short	0x000a


	//----- nvinfo : EIATTR_EXIT_INSTR_OFFSETS
	.align		4
        /*0e60*/ 	.byte	0x04, 0x1c
        /*0e62*/ 	.short	(.L_32 - .L_31)


	//   ....[0]....
.L_31:
        /*0e64*/ 	.word	0x00000640


	//   ....[1]....
        /*0e68*/ 	.word	0x00000f90


	//   ....[2]....
        /*0e6c*/ 	.word	0x0000eae0


	//   ....[3]....
        /*0e70*/ 	.word	0x0000f130


	//   ....[4]....
        /*0e74*/ 	.word	0x000101d0


	//----- nvinfo : EIATTR_MAX_THREADS
	.align		4
.L_32:
        /*0e78*/ 	.byte	0x04, 0x05
        /*0e7a*/ 	.short	(.L_34 - .L_33)
.L_33:
        /*0e7c*/ 	.word	0x00000180
        /*0e80*/ 	.word	0x00000001
        /*0e84*/ 	.word	0x00000001


	//----- nvinfo : EIATTR_CRS_STACK_SIZE
	.align		4
.L_34:
        /*0e88*/ 	.byte	0x04, 0x1e
        /*0e8a*/ 	.short	(.L_36 - .L_35)
.L_35:
        /*0e8c*/ 	.word	0x00000000


	//----- nvinfo : EIATTR_CBANK_PARAM_SIZE
	.align		4
.L_36:
        /*0e90*/ 	.byte	0x03, 0x19
        /*0e92*/ 	.short	0x0470


	//----- nvinfo : EIATTR_PARAM_CBANK
	.align		4
        /*0e94*/ 	.byte	0x04, 0x0a
        /*0e96*/ 	.short	(.L_38 - .L_37)
	.align		4
.L_37:
        /*0e98*/ 	.word	index@(.nv.constant0._ZN7cutlass13device_kernelINS_4gemm6kernel13GemmUniversalIN4cute5tupleIJiiiiEEENS1_10collective13CollectiveMmaINS1_37MainloopSm90TmaGmmaWarpSpecializedFP8ILi4ENS5_IJNS4_1CILi1EEESB_SB_EEENS1_35KernelTmaWarpSpecializedCooperativeEEENS5_IJNSA_ILi256EEENSA_ILi128EEENSA_ILi64EEEEEENS_12float_e5m2_tENS5_IJlSB_lEEESJ_SK_NS4_8TiledMMAINS4_8MMA_AtomIJNS4_4SM904GMMA31MMA_64x128x32_F32E5M2E5M2_SS_TNILNSO_7ScaleInE1ELSQ_1EEEEEENS4_6LayoutINS5_IJNSA_ILi2EEESB_SB_EEENS5_IJSB_NSA_ILi0EEESW_EEEEENS5_IJNS4_10UnderscoreESZ_SZ_EEEEENS4_13SM90_TMA_LOADENS4_14ComposedLayoutINS4_7SwizzleILi2ELi4ELi3EEENS4_18smem_ptr_flag_bitsILi8EEENST_INS5_IJNSA_ILi8EEESH_EEENS5_IJSH_SB_EEEEEEEvNS4_8identityES12_S1C_vS1D_EENS_8epilogue10collective6detail29Sm90TmaWarpSpecializedAdapterINS1G_15DefaultEpilogueISJ_SK_SK_NS1F_6thread17LinearCombinationISJ_Li1EffLNS1K_9ScaleType4KindE0ELNS_15FloatRoundStyleE2ESJ_EENS1_15EpilogueDefaultEEEEEvvEEEEvNT_6ParamsE)
        /*0e9c*/ 	.short	0x0210
        /*0e9e*/ 	.short	0x0470


	//----- nvinfo : EIATTR_SW_WAR
	.align		4
.L_38:
        /*0ea0*/ 	.byte	0x04, 0x36
        /*0ea2*/ 	.short	(.L_40 - .L_39)
.L_39:
        /*0ea4*/ 	.word	0x00000008
.L_40:


//--------------------- .nv.callgraph             --------------------------
	.section	.nv.callgraph,"",@"SHT_CUDA_CALLGRAPH"
	.align	4
	.sectionentsize	8
	.align		4
        /*0000*/ 	.word	0x00000000
	.align		4
        /*0004*/ 	.word	0xffffffff
	.align		4
        /*0008*/ 	.word	0x00000000
	.align		4
        /*000c*/ 	.word	0xfffffffe
	.align		4
        /*0010*/ 	.word	0x00000000
	.align		4
        /*0014*/ 	.word	0xfffffffd
	.align		4
        /*0018*/ 	.word	0x00000000
	.align		4
        /*001c*/ 	.word	0xfffffffc


//--------------------- .nv.constant4             --------------------------
	.section	.nv.constant4,"a",@progbits
	.align	8
	.align		8
.nv.constant4:
        /*0000*/ 	.dword	_ZN39_INTERNAL_8a0a1990_4_k_cu_0d45d967_46234cuda3std3__45__cpo5beginE
	.align		8
        /*0008*/ 	.dword	_ZN39_INTERNAL_8a0a1990_4_k_cu_0d45d967_46234cuda3std3__45__cpo3endE
	.align		8
        /*0010*/ 	.dword	_ZN39_INTERNAL_8a0a1990_4_k_cu_0d45d967_46234cuda3std3__45__cpo6cbeginE
	.align		8
        /*0018*/ 	.dword	_ZN39_INTERNAL_8a0a1990_4_k_cu_0d45d967_46234cuda3std3__45__cpo4cendE
	.align		8
        /*0020*/ 	.dword	_ZN39_INTERNAL_8a0a1990_4_k_cu_0d45d967_46234cuda3std3__441_GLOBAL__N__8a0a1990_4_k_cu_0d45d967_46236ignoreE
	.align		8
        /*0028*/ 	.dword	_ZN39_INTERNAL_8a0a1990_4_k_cu_0d45d967_46234cuda3std3__419piecewise_constructE
	.align		8
        /*0030*/ 	.dword	_ZN39_INTERNAL_8a0a1990_4_k_cu_0d45d967_46234cuda3std3__48in_placeE
	.align		8
        /*0038*/ 	.dword	_ZN39_INTERNAL_8a0a1990_4_k_cu_0d45d967_46234cuda3std6ranges3__45__cpo4swapE
	.align		8
        /*0040*/ 	.dword	_ZN39_INTERNAL_8a0a1990_4_k_cu_0d45d967_46234cuda3std6ranges3__45__cpo9iter_moveE
	.align		8
        /*0048*/ 	.dword	_ZN39_INTERNAL_8a0a1990_4_k_cu_0d45d967_46234cute7productE
	.align		8
        /*0050*/ 	.dword	_ZN39_INTERNAL_8a0a1990_4_k_cu_0d45d967_46234cute1_E


//--------------------- .text._ZN7cutlass13device_kernelINS_4gemm6kernel13GemmUniversalIN4cute5tupleIJiiiiEEENS1_10collective13CollectiveMmaINS1_37MainloopSm90TmaGmmaWarpSpecializedFP8ILi4ENS5_IJNS4_1CILi1EEESB_SB_EEENS1_35KernelTmaWarpSpecializedCooperativeEEENS5_IJNSA_ILi256EEENSA_ILi128EEENSA_ILi64EEEEEENS_12float_e5m2_tENS5_IJlSB_lEEESJ_SK_NS4_8TiledMMAINS4_8MMA_AtomIJNS4_4SM904GMMA31MMA_64x128x32_F32E5M2E5M2_SS_TNILNSO_7ScaleInE1ELSQ_1EEEEEENS4_6LayoutINS5_IJNSA_ILi2EEESB_SB_EEENS5_IJSB_NSA_ILi0EEESW_EEEEENS5_IJNS4_10UnderscoreESZ_SZ_EEEEENS4_13SM90_TMA_LOADENS4_14ComposedLayoutINS4_7SwizzleILi2ELi4ELi3EEENS4_18smem_ptr_flag_bitsILi8EEENST_INS5_IJNSA_ILi8EEESH_EEENS5_IJSH_SB_EEEEEEEvNS4_8identityES12_S1C_vS1D_EENS_8epilogue10collective6detail29Sm90TmaWarpSpecializedAdapterINS1G_15DefaultEpilogueISJ_SK_SK_NS1F_6thread17LinearCombinationISJ_Li1EffLNS1K_9ScaleType4KindE0ELNS_15FloatRoundStyleE2ESJ_EENS1_15EpilogueDefaultEEEEEvvEEEEvNT_6ParamsE --------------------------
	.section	.text._ZN7cutlass13device_kernelINS_4gemm6kernel13GemmUniversalIN4cute5tupleIJiiiiEEENS1_10collective13CollectiveMmaINS1_37MainloopSm90TmaGmmaWarpSpecializedFP8ILi4ENS5_IJNS4_1CILi1EEESB_SB_EEENS1_35KernelTmaWarpSpecializedCooperativeEEENS5_IJNSA_ILi256EEENSA_ILi128EEENSA_ILi64EEEEEENS_12float_e5m2_tENS5_IJlSB_lEEESJ_SK_NS4_8TiledMMAINS4_8MMA_AtomIJNS4_4SM904GMMA31MMA_64x128x32_F32E5M2E5M2_SS_TNILNSO_7ScaleInE1ELSQ_1EEEEEENS4_6LayoutINS5_IJNSA_ILi2EEESB_SB_EEENS5_IJSB_NSA_ILi0EEESW_EEEEENS5_IJNS4_10UnderscoreESZ_SZ_EEEEENS4_13SM90_TMA_LOADENS4_14ComposedLayoutINS4_7SwizzleILi2ELi4ELi3EEENS4_18smem_ptr_flag_bitsILi8EEENST_INS5_IJNSA_ILi8EEESH_EEENS5_IJSH_SB_EEEEEEEvNS4_8identityES12_S1C_vS1D_EENS_8epilogue10collective6detail29Sm90TmaWarpSpecializedAdapterINS1G_15DefaultEpilogueISJ_SK_SK_NS1F_6thread17LinearCombinationISJ_Li1EffLNS1K_9ScaleType4KindE0ELNS_15FloatRoundStyleE2ESJ_EENS1_15EpilogueDefaultEEEEEvvEEEEvNT_6ParamsE,"ax",@progbits
	.align	128
.text._ZN7cutlass13device_kernelINS_4gemm6kernel13GemmUniversalIN4cute5tupleIJiiiiEEENS1_10collective13CollectiveMmaINS1_37MainloopSm90TmaGmmaWarpSpecializedFP8ILi4ENS5_IJNS4_1CILi1EEESB_SB_EEENS1_35KernelTmaWarpSpecializedCooperativeEEENS5_IJNSA_ILi256EEENSA_ILi128EEENSA_ILi64EEEEEENS_12float_e5m2_tENS5_IJlSB_lEEESJ_SK_NS4_8TiledMMAINS4_8MMA_AtomIJNS4_4SM904GMMA31MMA_64x128x32_F32E5M2E5M2_SS_TNILNSO_7ScaleInE1ELSQ_1EEEEEENS4_6LayoutINS5_IJNSA_ILi2EEESB_SB_EEENS5_IJSB_NSA_ILi0EEESW_EEEEENS5_IJNS4_10UnderscoreESZ_SZ_EEEEENS4_13SM90_TMA_LOADENS4_14ComposedLayoutINS4_7SwizzleILi2ELi4ELi3EEENS4_18smem_ptr_flag_bitsILi8EEENST_INS5_IJNSA_ILi8EEESH_EEENS5_IJSH_SB_EEEEEEEvNS4_8identityES12_S1C_vS1D_EENS_8epilogue10collective6detail29Sm90TmaWarpSpecializedAdapterINS1G_15DefaultEpilogueISJ_SK_SK_NS1F_6thread17LinearCombinationISJ_Li1EffLNS1K_9ScaleType4KindE0ELNS_15FloatRoundStyleE2ESJ_EENS1_15EpilogueDefaultEEEEEvvEEEEvNT_6ParamsE:
        .type           _ZN7cutlass13device_kernelINS_4gemm6kernel13GemmUniversalIN4cute5tupleIJiiiiEEENS1_10collective13CollectiveMmaINS1_37MainloopSm90TmaGmmaWarpSpecializedFP8ILi4ENS5_IJNS4_1CILi1EEESB_SB_EEENS1_35KernelTmaWarpSpecializedCooperativeEEENS5_IJNSA_ILi256EEENSA_ILi128EEENSA_ILi64EEEEEENS_12float_e5m2_tENS5_IJlSB_lEEESJ_SK_NS4_8TiledMMAINS4_8MMA_AtomIJNS4_4SM904GMMA31MMA_64x128x32_F32E5M2E5M2_SS_TNILNSO_7ScaleInE1ELSQ_1EEEEEENS4_6LayoutINS5_IJNSA_ILi2EEESB_SB_EEENS5_IJSB_NSA_ILi0EEESW_EEEEENS5_IJNS4_10UnderscoreESZ_SZ_EEEEENS4_13SM90_TMA_LOADENS4_14ComposedLayoutINS4_7SwizzleILi2ELi4ELi3EEENS4_18smem_ptr_flag_bitsILi8EEENST_INS5_IJNSA_ILi8EEESH_EEENS5_IJSH_SB_EEEEEEEvNS4_8identityES12_S1C_vS1D_EENS_8epilogue10collective6detail29Sm90TmaWarpSpecializedAdapterINS1G_15DefaultEpilogueISJ_SK_SK_NS1F_6thread17LinearCombinationISJ_Li1EffLNS1K_9ScaleType4KindE0ELNS_15FloatRoundStyleE2ESJ_EENS1_15EpilogueDefaultEEEEEvvEEEEvNT_6ParamsE,@function
        .size           _ZN7cutlass13device_kernelINS_4gemm6kernel13GemmUniversalIN4cute5tupleIJiiiiEEENS1_10collective13CollectiveMmaINS1_37MainloopSm90TmaGmmaWarpSpecializedFP8ILi4ENS5_IJNS4_1CILi1EEESB_SB_EEENS1_35KernelTmaWarpSpecializedCooperativeEEENS5_IJNSA_ILi256EEENSA_ILi128EEENSA_ILi64EEEEEENS_12float_e5m2_tENS5_IJlSB_lEEESJ_SK_NS4_8TiledMMAINS4_8MMA_AtomIJNS4_4SM904GMMA31MMA_64x128x32_F32E5M2E5M2_SS_TNILNSO_7ScaleInE1ELSQ_1EEEEEENS4_6LayoutINS5_IJNSA_ILi2EEESB_SB_EEENS5_IJSB_NSA_ILi0EEESW_EEEEENS5_IJNS4_10UnderscoreESZ_SZ_EEEEENS4_13SM90_TMA_LOADENS4_14ComposedLayoutINS4_7SwizzleILi2ELi4ELi3EEENS4_18smem_ptr_flag_bitsILi8EEENST_INS5_IJNSA_ILi8EEESH_EEENS5_IJSH_SB_EEEEEEEvNS4_8identityES12_S1C_vS1D_EENS_8epilogue10collective6detail29Sm90TmaWarpSpecializedAdapterINS1G_15DefaultEpilogueISJ_SK_SK_NS1F_6thread17LinearCombinationISJ_Li1EffLNS1K_9ScaleType4KindE0ELNS_15FloatRoundStyleE2ESJ_EENS1_15EpilogueDefaultEEEEEvvEEEEvNT_6ParamsE,(.L_x_329 - _ZN7cutlass13device_kernelINS_4gemm6kernel13GemmUniversalIN4cute5tupleIJiiiiEEENS1_10collective13CollectiveMmaINS1_37MainloopSm90TmaGmmaWarpSpecializedFP8ILi4ENS5_IJNS4_1CILi1EEESB_SB_EEENS1_35KernelTmaWarpSpecializedCooperativeEEENS5_IJNSA_ILi256EEENSA_ILi128EEENSA_ILi64EEEEEENS_12float_e5m2_tENS5_IJlSB_lEEESJ_SK_NS4_8TiledMMAINS4_8MMA_AtomIJNS4_4SM904GMMA31MMA_64x128x32_F32E5M2E5M2_SS_TNILNSO_7ScaleInE1ELSQ_1EEEEEENS4_6LayoutINS5_IJNSA_ILi2EEESB_SB_EEENS5_IJSB_NSA_ILi0EEESW_EEEEENS5_IJNS4_10UnderscoreESZ_SZ_EEEEENS4_13SM90_TMA_LOADENS4_14ComposedLayoutINS4_7SwizzleILi2ELi4ELi3EEENS4_18smem_ptr_flag_bitsILi8EEENST_INS5_IJNSA_ILi8EEESH_EEENS5_IJSH_SB_EEEEEEEvNS4_8identityES12_S1C_vS1D_EENS_8epilogue10collective6detail29Sm90TmaWarpSpecializedAdapterINS1G_15DefaultEpilogueISJ_SK_SK_NS1F_6thread17LinearCombinationISJ_Li1EffLNS1K_9ScaleType4KindE0ELNS_15FloatRoundStyleE2ESJ_EENS1_15EpilogueDefaultEEEEEvvEEEEvNT_6ParamsE)
        .other          _ZN7cutlass13device_kernelINS_4gemm6kernel13GemmUniversalIN4cute5tupleIJiiiiEEENS1_10collective13CollectiveMmaINS1_37MainloopSm90TmaGmmaWarpSpecializedFP8ILi4ENS5_IJNS4_1CILi1EEESB_SB_EEENS1_35KernelTmaWarpSpecializedCooperativeEEENS5_IJNSA_ILi256EEENSA_ILi128EEENSA_ILi64EEEEEENS_12float_e5m2_tENS5_IJlSB_lEEESJ_SK_NS4_8TiledMMAINS4_8MMA_AtomIJNS4_4SM904GMMA31MMA_64x128x32_F32E5M2E5M2_SS_TNILNSO_7ScaleInE1ELSQ_1EEEEEENS4_6LayoutINS5_IJNSA_ILi2EEESB_SB_EEENS5_IJSB_NSA_ILi0EEESW_EEEEENS5_IJNS4_10UnderscoreESZ_SZ_EEEEENS4_13SM90_TMA_LOADENS4_14ComposedLayoutINS4_7SwizzleILi2ELi4ELi3EEENS4_18smem_ptr_flag_bitsILi8EEENST_INS5_IJNSA_ILi8EEESH_EEENS5_IJSH_SB_EEEEEEEvNS4_8identityES12_S1C_vS1D_EENS_8epilogue10collective6detail29Sm90TmaWarpSpecializedAdapterINS1G_15DefaultEpilogueISJ_SK_SK_NS1F_6thread17LinearCombinationISJ_Li1EffLNS1K_9ScaleType4KindE0ELNS_15FloatRoundStyleE2ESJ_EENS1_15EpilogueDefaultEEEEEvvEEEEvNT_6ParamsE,@"STO_CUDA_ENTRY STV_DEFAULT"
_ZN7cutlass13device_kernelINS_4gemm6kernel13GemmUniversalIN4cute5tupleIJiiiiEEENS1_10collective13CollectiveMmaINS1_37MainloopSm90TmaGmmaWarpSpecializedFP8ILi4ENS5_IJNS4_1CILi1EEESB_SB_EEENS1_35KernelTmaWarpSpecializedCooperativeEEENS5_IJNSA_ILi256EEENSA_ILi128EEENSA_ILi64EEEEEENS_12float_e5m2_tENS5_IJlSB_lEEESJ_SK_NS4_8TiledMMAINS4_8MMA_AtomIJNS4_4SM904GMMA31MMA_64x128x32_F32E5M2E5M2_SS_TNILNSO_7ScaleInE1ELSQ_1EEEEEENS4_6LayoutINS5_IJNSA_ILi2EEESB_SB_EEENS5_IJSB_NSA_ILi0EEESW_EEEEENS5_IJNS4_10UnderscoreESZ_SZ_EEEEENS4_13SM90_TMA_LOADENS4_14ComposedLayoutINS4_7SwizzleILi2ELi4ELi3EEENS4_18smem_ptr_flag_bitsILi8EEENST_INS5_IJNSA_ILi8EEESH_EEENS5_IJSH_SB_EEEEEEEvNS4_8identityES12_S1C_vS1D_EENS_8epilogue10collective6detail29Sm90TmaWarpSpecializedAdapterINS1G_15DefaultEpilogueISJ_SK_SK_NS1F_6thread17LinearCombinationISJ_Li1EffLNS1K_9ScaleType4KindE0ELNS_15FloatRoundStyleE2ESJ_EENS1_15EpilogueDefaultEEEEEvvEEEEvNT_6ParamsE:
[----:B------:R-:W0:Y:S02]  /*0000*/  LDC R1, c[0x0][0x28] ;  /* 0x00000a00ff017b82 */ /* 0x000e240000000800 */
[----:B0-----:R-:W-:Y:S01]  /*0010*/  VIADD R1, R1, 0xffffff00 ;  /* 0xffffff0001017836 */ /* 0x001fe20000000000 */
[----:B------:R-:W0:Y:S01]  /*0020*/  S2R R2, SR_TID.X ;  /* 0x0000000000027919 */ /* 0x000e220000002100 */
[----:B------:R-:W-:Y:S01]  /*0030*/  ELECT P0, URZ, PT ;  /* 0x00000000003f782f */ /* 0x000fe20003800000 */
[----:B------:R-:W-:Y:S01]  /*0040*/  BSSY B0, `(.L_x_0) ;  /* 0x0000015000007945 */ /* 0x000fe20003800000 */
[--C-:B0-----:R-:W-:Y:S02]  /*0050*/  SHF.R.U32.HI R0, RZ, 0x5, R2.reuse ;  /* 0x00000005ff007819 */ /* 0x101fe40000011602 */
[----:B------:R-:W-:-:S03]  /*0060*/  SHF.R.U32.HI R2, RZ, 0x7, R2 ;  /* 0x00000007ff027819 */ /* 0x000fc60000011602 */
[----:B------:R-:W0:Y:S04]  /*0070*/  SHFL.IDX PT, R3, R0, RZ, 0x1f ;  /* 0x00001fff00037589 */ /* 0x000e2800000e0000 */
[----:B------:R-:W1:Y:S01]  /*0080*/  SHFL.IDX PT, R2, R2, RZ, 0x1f ;  /* 0x00001fff02027589 */ /* 0x000e6200000e0000 */
[----:B0-----:R-:W-:Y:S02]  /*0090*/  R2UR UR4, R3 ;  /* 0x00000000030472ca */ /* 0x001fe400000e0000 */
[----:B-1----:R-:W-:-:S11]  /*00a0*/  R2UR UR6, R2 ;  /* 0x00000000020672ca */ /* 0x002fd600000e0000 */
[----:B------:R-:W-:Y:S02]  /*00b0*/  USHF.R.S32.HI UR5, URZ, 0x1f, UR4 ;  /* 0x0000001f3f057899 */ /* 0x000fe40008011404 */
[----:B------:R-:W-:Y:S02]  /*00c0*/  ISETP.NE.OR P0, PT, RZ, UR4, !P0 ;  /* 0x00000004ff007c0c */ /* 0x000fe4000c705670 */
[----:B------:R-:W-:-:S04]  /*00d0*/  ULEA.HI UR5, UR5, UR4, URZ, 0x2 ;  /* 0x0000000405057291 */ /* 0x000fc8000f8f103f */
[----:B------:R-:W-:-:S04]  /*00e0*/  ULOP3.LUT UR5, UR5, 0xfffffffc, URZ, 0xc0, !UPT ;  /* 0xfffffffc05057892 */ /* 0x000fc8000f8ec03f */
[----:B------:R-:W-:-:S03]  /*00f0*/  UIADD3 UR8, UR4, -UR5, URZ ;  /* 0x8000000504087290 */ /* 0x000fc6000fffe03f */
[----:B------:R-:W-:Y:S09]  /*0100*/  @P0 BRA `(.L_x_1) ;  /* 0x0000000000200947 */ /* 0x000ff20003800000 */
[----:B------:R-:W-:Y:S02]  /*0110*/  ULDC.64 UR4, c[0x0][0x198] ;  /* 0x0000660000047ab9 */ /* 0x000fe40000000a00 */
[----:B------:R-:W-:Y:S02]  /*0120*/  UIADD3 UR10, UP0, UR4, 0xf0, URZ ;  /* 0x000000f0040a7890 */ /* 0x000fe4000ff1e03f */
[----:B------:R-:W-:Y:S02]  /*0130*/  UIADD3 UR4, UP1, UR4, 0x1f0, URZ ;  /* 0x000001f004047890 */ /* 0x000fe4000ff3e03f */
[----:B------:R-:W-:Y:S02]  /*0140*/  UIADD3.X UR11, URZ, UR5, URZ, UP0, !UPT ;  /* 0x000000053f0b7290 */ /* 0x000fe400087fe43f */
[----:B------:R-:W-:-:S07]  /*0150*/  UIADD3.X UR5, URZ, UR5, URZ, UP1, !UPT ;  /* 0x000000053f057290 */ /* 0x000fce0008ffe43f */
[----:B------:R0:W-:Y:S02]  /*0160*/  UTMACCTL.PF [UR10] ;  /* 0x000000000a0079b9 */ /* 0x0001e40008040000 */
[----:B------:R0:W-:Y:S02]  /*0170*/  UTMACCTL.PF [UR4] ;  /* 0x00000000040079b9 */ /* 0x0001e40008040000 */
[----:B0-----:R-:W-:Y:S01]  /*0180*/  NOP ;  /* 0x0000000000007918 */ /* 0x001fe20000000000 */
.L_x_1:
[----:B------:R-:W-:Y:S05]  /*0190*/  BSYNC B0 ;  /* 0x0000000000007941 */ /* 0x000fea0003800000 */
.L_x_0:
[----:B------:R-:W0:Y:S01]  /*01a0*/  SHFL.IDX PT, R2, R0, RZ, 0x1f ;  /* 0x00001fff00027589 */ /* 0x000e2200000e0000 */
[----:B------:R-:W-:Y:S01]  /*01b0*/  UISETP.NE.AND UP0, UPT, UR8, 0x3, UPT ;  /* 0x000000030800788c */ /* 0x000fe2000bf05270 */
[----:B------:R-:W-:Y:S01]  /*01c0*/  ISETP.NE.AND P1, PT, RZ, UR6, PT ;  /* 0x00000006ff007c0c */ /* 0x000fe2000bf25270 */
[----:B------:R-:W-:Y:S02]  /*01d0*/  UIADD3 UR10, UR6, -0x1, URZ ;  /* 0xffffffff060a7890 */ /* 0x000fe4000fffe03f */
[----:B------:R-:W-:Y:S02]  /*01e0*/  UISETP.EQ.OR UP0, UPT, UR8, URZ, !UP0 ;  /* 0x0000003f0800728c */ /* 0x000fe4000c702670 */
[----:B------:R-:W-:Y:S02]  /*01f0*/  UISETP.GE.U32.AND UP1, UPT, UR10, 0x2, UPT ;  /* 0x000000020a00788c */ /* 0x000fe4000bf26070 */
[----:B------:R-:W-:-:S04]  /*0200*/  UISETP.EQ.AND UP0, UPT, UR6, URZ, UP0 ;  /* 0x0000003f0600728c */ /* 0x000fc80008702270 */
[----:B------:R-:W-:-:S04]  /*0210*/  USEL UR13, URZ, 0x1, !UP0 ;  /* 0x000000013f0d7887 */ /* 0x000fc8000c000000 */
[----:B------:R-:W-:Y:S01]  /*0220*/  USEL UR13, UR13, 0x2, UP1 ;  /* 0x000000020d0d7887 */ /* 0x000fe20008800000 */
[----:B0-----:R-:W-:-:S13]  /*0230*/  ISETP.NE.AND P0, PT, R2, RZ, PT ;  /* 0x000000ff0200720c */ /* 0x001fda0003f05270 */
[----:B------:R-:W-:Y:S05]  /*0240*/  @P0 BRA `(.L_x_2) ;  /* 0x0000000000580947 */ /* 0x000fea0003800000 */
[----:B------:R-:W0:Y:S01]  /*0250*/  S2UR UR9, SR_CgaCtaId ;  /* 0x00000000000979c3 */ /* 0x000e220000008800 */
[----:B------:R-:W-:Y:S01]  /*0260*/  UMOV UR4, 0x400 ;  /* 0x0000040000047882 */ /* 0x000fe20000000000 */
[----:B------:R-:W-:Y:S01]  /*0270*/  UMOV UR5, 0x1 ;  /* 0x0000000100057882 */ /* 0x000fe20000000000 */
[----:B------:R-:W-:Y:S01]  /*0280*/  UMOV UR6, 0x100 ;  /* 0x0000010000067882 */ /* 0x000fe20000000000 */
[----:B------:R-:W-:Y:S01]  /*0290*/  ELECT P0, URZ, PT ;  /* 0x00000000003f782f */ /* 0x000fe20003800000 */
[----:B------:R-:W-:-:S04]  /*02a0*/  UIADD3 UR6, -UR6, 0x100000, URZ ;  /* 0x0010000006067890 */ /* 0x000fc8000fffe13f */
[----:B------:R-:W-:Y:S02]  /*02b0*/  USHF.L.U32 UR7, UR6, 0xb, URZ ;  /* 0x0000000b06077899 */ /* 0x000fe4000800063f */
[----:B------:R-:W-:Y:S02]  /*02c0*/  USHF.L.U32 UR6, UR6, 0x1, URZ ;  /* 0x0000000106067899 */ /* 0x000fe4000800063f */
[----:B0-----:R-:W-:Y:S02]  /*02d0*/  ULEA UR9, UR9, UR4, 0x18 ;  /* 0x0000000409097291 */ /* 0x001fe4000f8ec03f */
[----:B------:R-:W-:-:S04]  /*02e0*/  UIADD3 UR4, -UR5, 0x100000, URZ ;  /* 0x0010000005047890 */ /* 0x000fc8000fffe13f */
[----:B------:R-:W-:Y:S02]  /*02f0*/  USHF.L.U32 UR5, UR4, 0xb, URZ ;  /* 0x0000000b04057899 */ /* 0x000fe4000800063f */
[----:B------:R-:W-:Y:S01]  /*0300*/  USHF.L.U32 UR4, UR4, 0x1, URZ ;  /* 0x0000000104047899 */ /* 0x000fe2000800063f */
[----:B------:R-:W0:Y:S11]  /*0310*/  FENCE.VIEW.ASYNC.S ;  /* 0x00000000000073c6 */ /* 0x000e360000000000 */
[----:B0-----:R0:W1:Y:S01]  /*0320*/  SYNCS.EXCH.64 URZ, [UR9], UR4 ;  /* 0x00000004093f75b2 */ /* 0x0010620008000100 */
[----:B------:R0:W2:Y:S01]  /*0330*/  SYNCS.EXCH.64 URZ, [UR9+0x20], UR6 ;  /* 0x00002006093f75b2 */ /* 0x0000a20008000100 */
[----:B------:R0:W3:Y:S01]  /*0340*/  SYNCS.EXCH.64 URZ, [UR9+0x8], UR4 ;  /* 0x00000804093f75b2 */ /* 0x0000e20008000100 */
[----:B------:R0:W4:Y:S01]  /*0350*/  SYNCS.EXCH.64 URZ, [UR9+0x28], UR6 ;  /* 0x00002806093f75b2 */ /* 0x0001220008000100 */
[----:B------:R0:W0:Y:S01]  /*0360*/  SYNCS.EXCH.64 URZ, [UR9+0x10], UR4 ;  /* 0x00001004093f75b2 */ /* 0x0000220008000100 */
[----:B------:R0:W0:Y:S01]  /*0370*/  SYNCS.EXCH.64 URZ, [UR9+0x30], UR6 ;  /* 0x00003006093f75b2 */ /* 0x0000220008000100 */
[----:B------:R0:W0:Y:S01]  /*0380*/  SYNCS.EXCH.64 URZ, [UR9+0x18], UR4 ;  /* 0x00001804093f75b2 */ /* 0x0000220008000100 */
[----:B------:R0:W0:Y:S01]  /*0390*/  SYNCS.EXCH.64 URZ, [UR9+0x38], UR6 ;  /* 0x00003806093f75b2 */ /* 0x0000220008000100 */
[----:B------:R-:W-:Y:S01]  /*03a0*/  NOP ;  /* 0x0000000000007918 */ /* 0x000fe20000000000 */
.L_x_2:
[----:B------:R-:W5:Y:S01]  /*03b0*/  SHFL.IDX PT, R0, R0, RZ, 0x1f ;  /* 0x00001fff00007589 */ /* 0x000f6200000e0000 */
[----:B------:R-:W1:Y:S01]  /*03c0*/  LDC R2, c[0x0][0x65c] ;  /* 0x00019700ff027b82 */ /* 0x000e620000000800 */
[----:B------:R-:W-:Y:S01]  /*03d0*/  ELECT P0, URZ, PT ;  /* 0x00000000003f782f */ /* 0x000fe20003800000 */
[----:B------:R-:W-:Y:S01]  /*03e0*/  IMAD.MOV.U32 R3, RZ, RZ, RZ ;  /* 0x000000ffff037224 */ /* 0x000fe200078e00ff */
[----:B0-----:R-:W-:Y:S01]  /*03f0*/  UMOV UR4, 0x20 ;  /* 0x0000002000047882 */ /* 0x001fe20000000000 */
[----:B------:R-:W-:Y:S01]  /*0400*/  NOP ;  /* 0x0000000000007918 */ /* 0x000fe20000000000 */
[----:B------:R-:W-:Y:S01]  /*0410*/  NOP ;  /* 0x0000000000007918 */ /* 0x000fe20000000000 */
[----:B-----5:R-:W-:Y:S02]  /*0420*/  ISETP.NE.OR P0, PT, R0, RZ, !P0 ;  /* 0x000000ff0000720c */ /* 0x020fe40004705670 */
[----:B-1----:R-:W-:Y:S01]  /*0430*/  ISETP.NE.AND P4, PT, R2, 0x1, PT ;  /* 0x000000010200780c */ /* 0x002fe20003f85270 */
[----:B------:R-:W0:Y:S01]  /*0440*/  S2R R0, SR_CTAID.Y ;  /* 0x0000000000007919 */ /* 0x000e220000002600 */
[----:B------:R-:W1:Y:S09]  /*0450*/  S2R R2, SR_CTAID.X ;  /* 0x0000000000027919 */ /* 0x000e720000002500 */
[----:B------:R-:W-:Y:S01]  /*0460*/  VOTEU.ALL UP0, P0 ;  /* 0x00000000003f7886 */ /* 0x000fe20000000000 */
[----:B------:R-:W-:Y:S01]  /*0470*/  VOTEU.ALL UP1, P0 ;  /* 0x00000000003f7886 */ /* 0x000fe20000020000 */
[----:B------:R-:W1:Y:S01]  /*0480*/  @P4 LDC R7, c[0x0][0x10] ;  /* 0x00000400ff074b82 */ /* 0x000e620000000800 */
[----:B------:R-:W-:-:S02]  /*0490*/  @P4 IMAD.MOV.U32 R5, RZ, RZ, RZ ;  /* 0x000000ffff054224 */ /* 0x000fc400078e00ff */
[----:B------:R-:W-:Y:S01]  /*04a0*/  @P4 IMAD.MOV.U32 R11, RZ, RZ, RZ ;  /* 0x000000ffff0b4224 */ /* 0x000fe200078e00ff */
[----:B------:R-:W-:Y:S01]  /*04b0*/  @!UP0 UMOV UR6, 0x400 ;  /* 0x0000040000068882 */ /* 0x000fe20000000000 */
[----:B------:R-:W-:-:S04]  /*04c0*/  @!UP0 UIADD3 UR4, -UR4, 0x100000, URZ ;  /* 0x0010000004048890 */ /* 0x000fc8000fffe13f */
[----:B------:R-:W-:Y:S02]  /*04d0*/  @!UP0 USHF.L.U32 UR5, UR4, 0xb, URZ ;  /* 0x0000000b04058899 */ /* 0x000fe4000800063f */
[----:B------:R-:W-:Y:S01]  /*04e0*/  @!UP0 USHF.L.U32 UR4, UR4, 0x1, URZ ;  /* 0x0000000104048899 */ /* 0x000fe2000800063f */
[----:B------:R-:W5:Y:S08]  /*04f0*/  @!P4 LDC R9, c[0x0][0xc] ;  /* 0x00000300ff09cb82 */ /* 0x000f700000000800 */
[----:B------:R-:W2:Y:S01]  /*0500*/  @!UP0 S2UR UR7, SR_CgaCtaId ;  /* 0x00000000000789c3 */ /* 0x000ea20000008800 */
[----:B0-----:R-:W-:-:S04]  /*0510*/  @P4 IMAD.MOV.U32 R4, RZ, RZ, R0 ;  /* 0x000000ffff044224 */ /* 0x001fc800078e0000 */
[----:B-1----:R-:W-:-:S04]  /*0520*/  @P4 IMAD.WIDE.U32 R6, R2, R7, R4 ;  /* 0x0000000702064225 */ /* 0x002fc800078e0004 */
[----:B------:R-:W-:Y:S02]  /*0530*/  @P4 IMAD.MOV.U32 R16, RZ, RZ, R6 ;  /* 0x000000ffff104224 */ /* 0x000fe400078e0006 */
[----:B------:R-:W-:Y:S02]  /*0540*/  @P4 IMAD.IADD R17, R7, 0x1, R11 ;  /* 0x0000000107114824 */ /* 0x000fe400078e020b */
[----:B-----5:R-:W-:-:S04]  /*0550*/  @!P4 IMAD.WIDE.U32 R4, R9, R0, R2 ;  /* 0x000000000904c225 */ /* 0x020fc800078e0002 */
[----:B------:R-:W-:Y:S02]  /*0560*/  @!P4 IMAD.MOV.U32 R16, RZ, RZ, R4 ;  /* 0x000000ffff10c224 */ /* 0x000fe400078e0004 */
[----:B------:R-:W-:Y:S01]  /*0570*/  @!P4 IMAD.MOV.U32 R17, RZ, RZ, R5 ;  /* 0x000000ffff11c224 */ /* 0x000fe200078e0005 */
[----:B--2---:R-:W-:Y:S02]  /*0580*/  @!UP0 ULEA UR6, UR7, UR6, 0x18 ;  /* 0x0000000607068291 */ /* 0x004fe4000f8ec03f */
[----:B------:R0:W-:Y:S01]  /*0590*/  STL [R1+0x7c], R16 ;  /* 0x00007c1001007387 */ /* 0x0001e20000100800 */
[----:B------:R-:W-:-:S03]  /*05a0*/  VOTEU.ALL UP0, P0 ;  /* 0x00000000003f7886 */ /* 0x000fc60000000000 */
[----:B------:R0:W-:Y:S04]  /*05b0*/  STL [R1+0x78], R17 ;  /* 0x0000781101007387 */ /* 0x0001e80000100800 */
[----:B------:R-:W1:Y:S02]  /*05c0*/  FENCE.VIEW.ASYNC.S ;  /* 0x00000000000073c6 */ /* 0x000e640000000000 */
[----:B-1----:R0:W3:Y:S01]  /*05d0*/  @!UP0 SYNCS.EXCH.64 URZ, [UR6+0x50], UR4 ;  /* 0x00005004063f85b2 */ /* 0x0020e20008000100 */
[----:B------:R0:W3:Y:S01]  /*05e0*/  @!UP1 SYNCS.EXCH.64 URZ, [UR6+0x58], UR4 ;  /* 0x00005804063f95b2 */ /* 0x0000e20008000100 */
[----:B------:R-:W-:Y:S01]  /*05f0*/  NOP ;  /* 0x0000000000007918 */ /* 0x000fe20000000000 */
[----:B---34-:R-:W-:Y:S06]  /*0600*/  BAR.SYNC.DEFER_BLOCKING 0x0 ;  /* 0x0000000000007b1d */ /* 0x018fec0000010000 */
[----:B0-----:R-:W-:Y:S05]  /*0610*/  @!P1 BRA `(.L_x_3) ;  /* 0x000000e400349947 */ /* 0x001fea0003800000 */
[----:B------:R-:W-:-:S06]  /*0620*/  UISETP.GT.U32.AND UP0, UPT, UR10, 0x1, UPT ;  /* 0x000000010a00788c */ /* 0x000fcc000bf04070 */
[----:B------:R-:W-:-:S13]  /*0630*/  PLOP3.LUT P0, PT, PT, PT, UP0, 0x80, 0x0 ;  /* 0x000000000000781c */ /* 0x000fda0003f0f008 */
[----:B------:R-:W-:Y:S05]  /*0640*/  @P0 EXIT ;  /* 0x000000000000094d */ /* 0x000fea0003800000 */
[----:B------:R-:W-:Y:S01]  /*0650*/  IMAD.MOV.U32 R6, RZ, RZ, -0x1 ;  /* 0xffffffffff067424 */ /* 0x000fe200078e00ff */
[----:B------:R-:W-:Y:S01]  /*0660*/  ULDC.64 UR4, c[0x0][0x650] ;  /* 0x0001940000047ab9 */ /* 0x000fe20000000a00 */
[----:B------:R-:W-:Y:S01]  /*0670*/  IMAD.MOV.U32 R5, RZ, RZ, -0x1 ;  /* 0xffffffffff057424 */ /* 0x000fe200078e00ff */
[----:B------:R-:W-:Y:S01]  /*0680*/  ISETP.GE.U32.AND P0, PT, R16, UR4, PT ;  /* 0x0000000410007c0c */ /* 0x000fe2000bf06070 */
[----:B------:R-:W-:Y:S01]  /*0690*/  UMOV UR22, 0xffffffff ;  /* 0xffffffff00167882 */ /* 0x000fe20000000000 */
[----:B------:R0:W-:Y:S01]  /*06a0*/  STL [R1+0x84], R6 ;  /* 0x0000840601007387 */ /* 0x0001e20000100800 */
[----:B------:R-:W-:Y:S02]  /*06b0*/  PRMT R4, RZ, 0x7610, R4 ;  /* 0x00007610ff047816 */ /* 0x000fe40000000004 */
[----:B------:R-:W-:Y:S01]  /*06c0*/  ISETP.GE.U32.AND.EX P0, PT, R17, UR5, PT, P0 ;  /* 0x0000000511007c0c */ /* 0x000fe2000bf06100 */
[----:B------:R0:W-:-:S12]  /*06d0*/  STL [R1+0x80], R5 ;  /* 0x0000800501007387 */ /* 0x0001d80000100800 */
[----:B0-----:R-:W-:Y:S05]  /*06e0*/  @P0 BRA `(.L_x_4) ;  /* 0x0000000400680947 */ /* 0x001fea0003800000 */
[----:B------:R-:W0:Y:S01]  /*06f0*/  LDC.64 R12, c[0x0][0x628] ;  /* 0x00018a00ff0c7b82 */ /* 0x000e220000000a00 */
[----:B------:R-:W-:Y:S02]  /*0700*/  IMAD.MOV.U32 R4, RZ, RZ, R16 ;  /* 0x000000ffff047224 */ /* 0x000fe400078e0010 */
[----:B------:R-:W-:-:S05]  /*0710*/  IMAD.MOV.U32 R5, RZ, RZ, R17 ;  /* 0x000000ffff057224 */ /* 0x000fca00078e0011 */
[----:B------:R-:W1:Y:S08]  /*0720*/  LDC R10, c[0x0][0x630] ;  /* 0x00018c00ff0a7b82 */ /* 0x000e700000000800 */
[----:B------:R-:W2:Y:S01]  /*0730*/  LDC.64 R14, c[0x0][0x620] ;  /* 0x00018800ff0e7b82 */ /* 0x000ea20000000a00 */
[----:B0-----:R-:W-:-:S04]  /*0740*/  ISETP.NE.U32.AND P0, PT, R12, RZ, PT ;  /* 0x000000ff0c00720c */ /* 0x001fc80003f05070 */
[----:B------:R-:W-:-:S13]  /*0750*/  ISETP.NE.AND.EX P0, PT, R13, RZ, PT, P0 ;  /* 0x000000ff0d00720c */ /* 0x000fda0003f05300 */
[----:B-12---:R-:W-:Y:S05]  /*0760*/  @!P0 BRA `(.L_x_5) ;  /* 0x0000000000288947 */ /* 0x006fea0003800000 */
[----:B------:R-:W0:Y:S02]  /*0770*/  LDC R9, c[0x0][0x634] ;  /* 0x00018d00ff097b82 */ /* 0x000e240000000800 */
[----:B0-----:R-:W-:-:S05]  /*0780*/  IADD3 R9, P0, R16, R9, RZ ;  /* 0x0000000910097210 */ /* 0x001fca0007f1e0ff */
[----:B------:R-:W-:-:S04]  /*0790*/  IMAD.X R11, RZ, RZ, R17, P0 ;  /* 0x000000ffff0b7224 */ /* 0x000fc800000e0611 */
[----:B------:R-:W-:-:S04]  /*07a0*/  IMAD.WIDE.U32 R4, R11, R12, RZ ;  /* 0x0000000c0b047225 */ /* 0x000fc800078e00ff */
[----:B------:R-:W-:-:S04]  /*07b0*/  IMAD.WIDE.U32 R6, P0, R9, R13, R4 ;  /* 0x0000000d09067225 */ /* 0x000fc80007800004 */
[----:B------:R-:W-:-:S04]  /*07c0*/  IMAD.WIDE.U32 R4, R9, R12, RZ ;  /* 0x0000000c09047225 */ /* 0x000fc800078e00ff */
[----:B------:R-:W-:Y:S01]  /*07d0*/  IMAD.X R9, RZ, RZ, RZ, P0 ;  /* 0x000000ffff097224 */ /* 0x000fe200000e06ff */
[----:B------:R-:W-:Y:S01]  /*07e0*/  IADD3 RZ, P0, R5, R6, RZ ;  /* 0x0000000605ff7210 */ /* 0x000fe20007f1e0ff */
[----:B------:R-:W-:-:S04]  /*07f0*/  IMAD.MOV.U32 R8, RZ, RZ, R7 ;  /* 0x000000ffff087224 */ /* 0x000fc800078e0007 */
[----:B------:R-:W-:-:S08]  /*0800*/  IMAD.WIDE.U32.X R4, R11, R13, R8, P0 ;  /* 0x0000000d0b047225 */ /* 0x000fd000000e0408 */
.L_x_5:
[-CC-:B------:R-:W-:Y:S01]  /*0810*/  SHF.R.U64 R24, R4, R10.reuse, R5.reuse ;  /* 0x0000000a04187219 */ /* 0x180fe20000001205 */
[----:B------:R-:W0:Y:S01]  /*0820*/  LDC R8, c[0x0][0x618] ;  /* 0x00018600ff087b82 */ /* 0x000e220000000800 */
[----:B------:R-:W-:Y:S01]  /*0830*/  SHF.R.U32.HI R4, RZ, R10, R5 ;  /* 0x0000000aff047219 */ /* 0x000fe20000011605 */
[----:B------:R-:W-:Y:S01]  /*0840*/  ULDC UR4, c[0x0][0x150] ;  /* 0x0000540000047ab9 */ /* 0x000fe20000000800 */
[----:B------:R-:W-:Y:S01]  /*0850*/  IADD3 R9, P0, RZ, -R24, RZ ;  /* 0x80000018ff097210 */ /* 0x000fe20007f1e0ff */
[----:B------:R-:W-:Y:S01]  /*0860*/  IMAD.MOV.U32 R5, RZ, RZ, R17 ;  /* 0x000000ffff057224 */ /* 0x000fe200078e0011 */
[----:B------:R-:W-:-:S03]  /*0870*/  I2FP.F32.U32 R3, R2 ;  /* 0x0000000200037245 */ /* 0x000fc60000201000 */
[----:B------:R-:W1:Y:S01]  /*0880*/  LDC.64 R18, c[0x0][0x640] ;  /* 0x00019000ff127b82 */ /* 0x000e620000000a00 */
[----:B------:R-:W-:Y:S02]  /*0890*/  IMAD.X R11, RZ, RZ, ~R4, P0 ;  /* 0x000000ffff0b7224 */ /* 0x000fe400000e0e04 */
[----:B------:R-:W-:Y:S01]  /*08a0*/  FMUL R3, R3, UR4 ;  /* 0x0000000403037c20 */ /* 0x000fe20008400000 */
[----:B------:R-:W-:Y:S01]  /*08b0*/  IMAD.MOV.U32 R4, RZ, RZ, R16 ;  /* 0x000000ffff047224 */ /* 0x000fe200078e0010 */
[----:B------:R-:W-:Y:S01]  /*08c0*/  ULDC UR4, c[0x0][0x154] ;  /* 0x0000550000047ab9 */ /* 0x000fe20000000800 */
[-C--:B------:R-:W-:Y:S02]  /*08d0*/  IMAD R6, R11, R14.reuse, RZ ;  /* 0x0000000e0b067224 */ /* 0x080fe400078e02ff */
[C---:B------:R-:W-:Y:S01]  /*08e0*/  IMAD.WIDE.U32 R4, R9.reuse, R14, R4 ;  /* 0x0000000e09047225 */ /* 0x040fe200078e0004 */
[----:B------:R-:W2:Y:S01]  /*08f0*/  LDC R10, c[0x0][0x608] ;  /* 0x00018200ff0a7b82 */ /* 0x000ea20000000800 */
[----:B------:R-:W3:Y:S02]  /*0900*/  F2I.U32.TRUNC.NTZ R3, R3 ;  /* 0x0000000300037305 */ /* 0x000ee4000020f000 */
[----:B------:R-:W-:-:S04]  /*0910*/  IMAD R9, R9, R15, R6 ;  /* 0x0000000f09097224 */ /* 0x000fc800078e0206 */
[----:B------:R-:W-:Y:S01]  /*0920*/  IMAD.IADD R5, R5, 0x1, R9 ;  /* 0x0000000105057824 */ /* 0x000fe200078e0209 */
[----:B------:R-:W4:Y:S01]  /*0930*/  LDC R7, c[0x0][0x144] ;  /* 0x00005100ff077b82 */ /* 0x000f220000000800 */
[----:B------:R-:W-:-:S03]  /*0940*/  IMAD.MOV.U32 R9, RZ, RZ, 0x1 ;  /* 0x00000001ff097424 */ /* 0x000fc600078e00ff */
[----:B0-----:R-:W-:Y:S02]  /*0950*/  SHF.R.U64 R12, R4, R8, R5 ;  /* 0x00000008040c7219 */ /* 0x001fe40000001205 */
[----:B------:R-:W-:Y:S02]  /*0960*/  I2FP.F32.U32 R4, R0 ;  /* 0x0000000000047245 */ /* 0x000fe40000201000 */
[----:B------:R-:W0:Y:S01]  /*0970*/  LDC R14, c[0x0][0x658] ;  /* 0x00019600ff0e7b82 */ /* 0x000e220000000800 */
[----:B-1----:R-:W-:Y:S01]  /*0980*/  ISETP.NE.U32.AND P0, PT, R18, RZ, PT ;  /* 0x000000ff1200720c */ /* 0x002fe20003f05070 */
[----:B---3--:R-:W-:Y:S02]  /*0990*/  IMAD.MOV R6, RZ, RZ, -R3 ;  /* 0x000000ffff067224 */ /* 0x008fe400078e0a03 */
[----:B------:R-:W-:Y:S01]  /*09a0*/  FMUL R4, R4, UR4 ;  /* 0x0000000404047c20 */ /* 0x000fe20008400000 */
[----:B------:R-:W-:Y:S01]  /*09b0*/  SHF.R.U32.HI R3, RZ, R8, R5 ;  /* 0x00000008ff037219 */ /* 0x000fe20000011605 */
[----:B------:R-:W-:Y:S01]  /*09c0*/  IMAD.MOV.U32 R5, RZ, RZ, -0x1 ;  /* 0xffffffffff057424 */ /* 0x000fe200078e00ff */
[----:B------:R-:W-:Y:S01]  /*09d0*/  ISETP.NE.AND.EX P0, PT, R19, RZ, PT, P0 ;  /* 0x000000ff1300720c */ /* 0x000fe20003f05300 */
[----:B------:R1:W3:Y:S01]  /*09e0*/  F2I.U32.TRUNC.NTZ R11, R4 ;  /* 0x00000004000b7305 */ /* 0x0002e2000020f000 */
[----:B------:R-:W1:Y:S01]  /*09f0*/  LDC R13, c[0x0][0x148] ;  /* 0x00005200ff0d7b82 */ /* 0x000e620000000800 */
[----:B--2---:R-:W-:-:S02]  /*0a00*/  SHF.R.U64 R23, R12, R10, R3 ;  /* 0x0000000a0c177219 */ /* 0x004fc40000001203 */
[----:B------:R-:W-:-:S05]  /*0a10*/  SHF.R.U32.HI R3, RZ, R10, R3 ;  /* 0x0000000aff037219 */ /* 0x000fca0000011603 */
[----:B------:R-:W2:Y:S01]  /*0a20*/  LDC R17, c[0x0][0x600] ;  /* 0x00018000ff117b82 */ /* 0x000ea20000000800 */
[----:B----4-:R-:W-:-:S07]  /*0a30*/  IMAD R8, R7, R6, R2 ;  /* 0x0000000607087224 */ /* 0x010fce00078e0202 */
[----:B------:R-:W4:Y:S01]  /*0a40*/  LDC R16, c[0x0][0x648] ;  /* 0x00019200ff107b82 */ /* 0x000f220000000800 */
[-C--:B0-----:R-:W-:Y:S02]  /*0a50*/  SHF.L.U32 R2, R5, R14.reuse, RZ ;  /* 0x0000000e05027219 */ /* 0x081fe400000006ff */
[--C-:B------:R-:W-:Y:S02]  /*0a60*/  SHF.R.U64 R22, R23, R14, R3.reuse ;  /* 0x0000000e17167219 */ /* 0x100fe40000001203 */
[----:B------:R-:W-:Y:S02]  /*0a70*/  LOP3.LUT R10, RZ, R2, RZ, 0x33, !PT ;  /* 0x00000002ff0a7212 */ /* 0x000fe400078e33ff */
[-C--:B------:R-:W-:Y:S01]  /*0a80*/  SHF.R.U32.HI R3, RZ, R14.reuse, R3 ;  /* 0x0000000eff037219 */ /* 0x080fe20000011603 */
[----:B------:R-:W0:Y:S01]  /*0a90*/  LDC R21, c[0x0][0x638] ;  /* 0x00018e00ff157b82 */ /* 0x000e220000000800 */
[----:B------:R-:W-:Y:S01]  /*0aa0*/  SHF.L.U32 R9, R9, R14, RZ ;  /* 0x0000000e09097219 */ /* 0x000fe200000006ff */
[----:B------:R-:W-:-:S06]  /*0ab0*/  IMAD.MOV.U32 R2, RZ, RZ, R22 ;  /* 0x000000ffff027224 */ /* 0x000fcc00078e0016 */
[----:B------:R-:W0:Y:S01]  /*0ac0*/  LDC R20, c[0x0][0x610] ;  /* 0x00018400ff147b82 */ /* 0x000e220000000800 */
[----:B-1-3--:R-:W-:Y:S05]  /*0ad0*/  @!P0 BRA `(.L_x_6) ;  /* 0x0000000000288947 */ /* 0x00afea0003800000 */
[----:B------:R-:W1:Y:S02]  /*0ae0*/  LDC R7, c[0x0][0x64c] ;  /* 0x00019300ff077b82 */ /* 0x000e640000000800 */
[----:B-1----:R-:W-:-:S05]  /*0af0*/  IADD3 R7, P0, R22, R7, RZ ;  /* 0x0000000716077210 */ /* 0x002fca0007f1e0ff */
        /* <DEDUP_REMOVED lines=8> */
.L_x_6:
[----:B----4-:R-:W-:Y:S01]  /*0b80*/  SHF.R.U64 R2, R2, R16, R3 ;  /* 0x0000001002027219 */ /* 0x010fe20000001203 */
[----:B--2---:R-:W-:Y:S01]  /*0b90*/  VIADD R3, R17, 0xffffffff ;  /* 0xffffffff11037836 */ /* 0x004fe20000000000 */
[----:B------:R-:W-:Y:S01]  /*0ba0*/  LOP3.LUT R10, R23, R10, RZ, 0xc0, !PT ;  /* 0x0000000a170a7212 */ /* 0x000fe200078ec0ff */
[----:B------:R-:W-:Y:S01]  /*0bb0*/  IMAD.MOV R11, RZ, RZ, -R11 ;  /* 0x000000ffff0b7224 */ /* 0x000fe200078e0a0b */
[----:B------:R-:W-:Y:S01]  /*0bc0*/  R2UR UR22, R24 ;  /* 0x00000000181672ca */ /* 0x000fe200000e0000 */
[----:B------:R-:W-:Y:S01]  /*0bd0*/  IMAD.MOV R4, RZ, RZ, -R2 ;  /* 0x000000ffff047224 */ /* 0x000fe200078e0a02 */
[----:B------:R-:W-:Y:S01]  /*0be0*/  LOP3.LUT R3, R12, R3, RZ, 0xc0, !PT ;  /* 0x000000030c037212 */ /* 0x000fe200078ec0ff */
[----:B------:R-:W-:Y:S02]  /*0bf0*/  @P4 IMAD R8, R13, R11, R0 ;  /* 0x0000000b0d084224 */ /* 0x000fe400078e0200 */
[----:B------:R-:W-:Y:S02]  /*0c00*/  IMAD R9, R9, R2, R10 ;  /* 0x0000000209097224 */ /* 0x000fe400078e020a */
[----:B0-----:R-:W-:-:S02]  /*0c10*/  IMAD R0, R4, R21, R22 ;  /* 0x0000001504007224 */ /* 0x001fc400078e0216 */
[----:B------:R-:W-:Y:S02]  /*0c20*/  IMAD R8, R9, R20, R8 ;  /* 0x0000001409087224 */ /* 0x000fe400078e0208 */
[----:B------:R-:W-:Y:S02]  /*0c30*/  IMAD R3, R0, R17, R3 ;  /* 0x0000001100037224 */ /* 0x000fe400078e0203 */
[----:B------:R-:W-:-:S03]  /*0c40*/  IMAD.MOV.U32 R4, RZ, RZ, 0x1 ;  /* 0x00000001ff047424 */ /* 0x000fc600078e00ff */
[----:B------:R-:W-:Y:S02]  /*0c50*/  SEL R2, R3, R8, !P4 ;  /* 0x0000000803027207 */ /* 0x000fe40006000000 */
[----:B------:R-:W-:-:S03]  /*0c60*/  SEL R0, R8, R3, !P4 ;  /* 0x0000000308007207 */ /* 0x000fc60006000000 */
[----:B------:R0:W-:Y:S04]  /*0c70*/  STL [R1+0x80], R2 ;  /* 0x0000800201007387 */ /* 0x0001e80000100800 */
[----:B------:R0:W-:Y:S02]  /*0c80*/  STL [R1+0x84], R0 ;  /* 0x0000840001007387 */ /* 0x0001e40000100800 */
.L_x_4:
[----:B------:R-:W-:-:S08]  /*0c90*/  NOP ;  /* 0x0000000000007918 */ /* 0x000fd00000000000 */
[----:B------:R-:W1:Y:S02]  /*0ca0*/  USETMAXREG.TRY_ALLOC.CTAPOOL UP0, 0xe8 ;  /* 0x000000e8000079c8 */ /* 0x000e640008000600 */
[----:B-1----:R-:W-:-:S13]  /*0cb0*/  PLOP3.LUT P0, PT, PT, PT, UP0, 0x80, 0x0 ;  /* 0x000000000000781c */ /* 0x002fda0003f0f008 */
[----:B------:R-:W-:Y:S05]  /*0cc0*/  @!P0 BRA `(.L_x_4) ;  /* 0xfffffffc00f08947 */ /* 0x000fea000383ffff */
[----:B------:R-:W-:Y:S01]  /*0cd0*/  ULDC.64 UR4, c[0x0][0x598] ;  /* 0x0001660000047ab9 */ /* 0x000fe20000000a00 */
[----:B------:R-:W-:Y:S01]  /*0ce0*/  ULDC.64 UR14, c[0x0][0x208] ;  /* 0x00008200000e7ab9 */ /* 0x000fe20000000a00 */
[----:B------:R-:W-:-:S04]  /*0cf0*/  ISETP.NE.U32.AND P0, PT, RZ, UR4, PT ;  /* 0x00000004ff007c0c */ /* 0x000fc8000bf05070 */
[----:B------:R-:W-:-:S13]  /*0d00*/  ISETP.NE.AND.EX P0, PT, RZ, UR5, PT, P0 ;  /* 0x00000005ff007c0c */ /* 0x000fda000bf05300 */
[----:B------:R-:W-:Y:S05]  /*0d10*/  @!P0 BRA `(.L_x_7) ;  /* 0x0000000000208947 */ /* 0x000fea0003800000 */
[----:B0-----:R-:W0:Y:S02]  /*0d20*/  LDC.64 R2, c[0x0][0x598] ;  /* 0x00016600ff027b82 */ /* 0x001e240000000a00 */
[----:B0-----:R-:W2:Y:S02]  /*0d30*/  LDG.E.64 R2, desc[UR14][R2.64] ;  /* 0x0000000e02027981 */ /* 0x001ea4000c1e1b00 */
[----:B--2---:R-:W-:-:S04]  /*0d40*/  ISETP.NE.U32.AND P0, PT, R2, RZ, PT ;  /* 0x000000ff0200720c */ /* 0x004fc80003f05070 */
[----:B------:R-:W-:-:S13]  /*0d50*/  ISETP.NE.AND.EX P0, PT, R3, RZ, PT, P0 ;  /* 0x000000ff0300720c */ /* 0x000fda0003f05300 */
[----:B------:R-:W-:Y:S05]  /*0d60*/  @!P0 BRA `(.L_x_7) ;  /* 0x00000000000c8947 */ /* 0x000fea0003800000 */
[----:B------:R-:W2:Y:S02]  /*0d70*/  LD.E R2, desc[UR14][R2.64] ;  /* 0x0000000e02027980 */ /* 0x000ea4000c101900 */
[----:B--2---:R-:W-:Y:S01]  /*0d80*/  R2UR UR20, R2 ;  /* 0x00000000021472ca */ /* 0x004fe200000e0000 */
[----:B------:R-:W-:-:S14]  /*0d90*/  BRA `(.L_x_8) ;  /* 0x0000000000247947 */ /* 0x000fdc0003800000 */
.L_x_7:
[----:B------:R-:W-:Y:S02]  /*0da0*/  ULDC.64 UR4, c[0x0][0x588] ;  /* 0x0001620000047ab9 */ /* 0x000fe40000000a00 */
[----:B------:R-:W-:-:S04]  /*0db0*/  ISETP.NE.U32.AND P0, PT, RZ, UR4, PT ;  /* 0x00000004ff007c0c */ /* 0x000fc8000bf05070 */
[----:B------:R-:W-:-:S13]  /*0dc0*/  ISETP.NE.AND.EX P0, PT, RZ, UR5, PT, P0 ;  /* 0x00000005ff007c0c */ /* 0x000fda000bf05300 */
[----:B------:R-:W-:Y:S05]  /*0dd0*/  @!P0 BRA `(.L_x_9) ;  /* 0x0000000000108947 */ /* 0x000fea0003800000 */
[----:B0-----:R-:W0:Y:S02]  /*0de0*/  LDC.64 R2, c[0x0][0x588] ;  /* 0x00016200ff027b82 */ /* 0x001e240000000a00 */
[----:B0-----:R-:W2:Y:S02]  /*0df0*/  LDG.E R2, desc[UR14][R2.64] ;  /* 0x0000000e02027981 */ /* 0x001ea4000c1e1900 */
[----:B--2---:R-:W-:Y:S01]  /*0e00*/  R2UR UR20, R2 ;  /* 0x00000000021472ca */ /* 0x004fe200000e0000 */
[----:B------:R-:W-:-:S14]  /*0e10*/  BRA `(.L_x_8) ;  /* 0x0000000000047947 */ /* 0x000fdc0003800000 */
.L_x_9:
[----:B------:R-:W-:-:S05]  /*0e20*/  ULDC UR20, c[0x0][0x580] ;  /* 0x0001600000147ab9 */ /* 0x000fca0000000800 */
.L_x_8:
[----:B------:R-:W-:Y:S02]  /*0e30*/  ULDC.64 UR4, c[0x0][0x5a0] ;  /* 0x0001680000047ab9 */ /* 0x000fe40000000a00 */
        /* <DEDUP_REMOVED lines=11> */
.L_x_10:
        /* <DEDUP_REMOVED lines=8> */
.L_x_12:
[----:B------:R-:W-:-:S05]  /*0f70*/  ULDC UR21, c[0x0][0x584] ;  /* 0x0001610000157ab9 */ /* 0x000fca0000000800 */
.L_x_11:
[----:B------:R-:W-:-:S13]  /*0f80*/  LOP3.LUT P0, RZ, R4, 0xff, RZ, 0xc0, !PT ;  /* 0x000000ff04ff7812 */ /* 0x000fda000780c0ff */
[----:B------:R-:W-:Y:S05]  /*0f90*/  @!P0 EXIT ;  /* 0x000000000000894d */ /* 0x000fea0003800000 */
[----:B------:R-:W-:Y:S01]  /*0fa0*/  ULDC UR4, c[0x0][0x28c] ;  /* 0x0000a30000047ab9 */ /* 0x000fe20000000800 */
[----:B------:R-:W-:Y:S02]  /*0fb0*/  ULOP3.LUT UR23, UR13, 0x1, URZ, 0xfc, !UPT ;  /* 0x000000010d177892 */ /* 0x000fe4000f8efc3f */
[----:B------:R-:W-:-:S04]  /*0fc0*/  UIADD3 UR4, UR4, 0x3f, URZ ;  /* 0x0000003f04047890 */ /* 0x000fc8000fffe03f */
[----:B------:R-:W-:-:S04]  /*0fd0*/  USHF.R.S32.HI UR5, URZ, 0x1f, UR4 ;  /* 0x0000001f3f057899 */ /* 0x000fc80008011404 */
[----:B------:R-:W-:-:S03]  /*0fe0*/  ULEA.HI UR5, UR5, UR4, URZ, 0x6 ;  /* 0x0000000405057291 */ /* 0x000fc6000f8f303f */
[----:B------:R-:W-:Y:S01]  /*0ff0*/  UMOV UR4, URZ ;  /* 0x0000003f00047c82 */ /* 0x000fe20008000000 */
[----:B------:R-:W-:-:S03]  /*1000*/  USHF.R.S32.HI UR9, URZ, 0x6, UR5 ;  /* 0x000000063f097899 */ /* 0x000fc60008011405 */
[----:B------:R-:W-:-:S09]  /*1010*/  UMOV UR5, URZ ;  /* 0x0000003f00057c82 */ /* 0x000fd20008000000 */
.L_x_293:
[----:B0-----:R-:W0:Y:S01]  /*1020*/  S2R R0, SR_TID.X ;  /* 0x0000000000007919 */ /* 0x001e220000002100 */
[----:B-1----:R-:W1:Y:S01]  /*1030*/  S2UR UR17, SR_CgaCtaId ;  /* 0x00000000001179c3 */ /* 0x002e620000008800 */
[----:B------:R-:W-:Y:S01]  /*1040*/  UMOV UR16, 0x400 ;  /* 0x0000040000107882 */ /* 0x000fe20000000000 */
[----:B------:R-:W-:Y:S01]  /*1050*/  UMOV UR6, URZ ;  /* 0x0000003f00067c82 */ /* 0x000fe20008000000 */
[----:B------:R-:W-:Y:S01]  /*1060*/  STL [R1+0x74], RZ ;  /* 0x000074ff01007387 */ /* 0x000fe20000100800 */
[----:B------:R-:W-:Y:S01]  /*1070*/  UMOV UR7, URZ ;  /* 0x0000003f00077c82 */ /* 0x000fe20008000000 */
[----:B------:R-:W-:Y:S01]  /*1080*/  UMOV UR8, URZ ;  /* 0x0000003f00087c82 */ /* 0x000fe20008000000 */
[----:B------:R-:W-:Y:S01]  /*1090*/  CS2R R4, SRZ ;  /* 0x0000000000047805 */ /* 0x000fe2000001ff00 */
[----:B------:R-:W-:Y:S01]  /*10a0*/  STL [R1+0x70], RZ ;  /* 0x000070ff01007387 */ /* 0x000fe20000100800 */
[----:B--2---:R-:W2:Y:S01]  /*10b0*/  LDC R2, c[0x0][0x28c] ;  /* 0x0000a300ff027b82 */ /* 0x004ea20000000800 */
[----:B------:R-:W-:-:S02]  /*10c0*/  CS2R R6, SRZ ;  /* 0x0000000000067805 */ /* 0x000fc4000001ff00 */
[----:B------:R-:W-:Y:S01]  /*10d0*/  CS2R R8, SRZ ;  /* 0x0000000000087805 */ /* 0x000fe2000001ff00 */
[----:B------:R-:W-:Y:S01]  /*10e0*/  STL [R1+0x6c], RZ ;  /* 0x00006cff01007387 */ /* 0x000fe20000100800 */
[----:B------:R-:W-:Y:S02]  /*10f0*/  CS2R R10, SRZ ;  /* 0x00000000000a7805 */ /* 0x000fe4000001ff00 */
[----:B------:R-:W-:Y:S02]  /*1100*/  CS2R R12, SRZ ;  /* 0x00000000000c7805 */ /* 0x000fe4000001ff00 */
[----:B------:R-:W-:Y:S01]  /*1110*/  CS2R R14, SRZ ;  /* 0x00000000000e7805 */ /* 0x000fe2000001ff00 */
[----:B------:R-:W-:Y:S01]  /*1120*/  STL [R1+0x68], RZ ;  /* 0x000068ff01007387 */ /* 0x000fe20000100800 */
[----:B------:R-:W-:Y:S02]  /*1130*/  CS2R R16, SRZ ;  /* 0x0000000000107805 */ /* 0x000fe4000001ff00 */
        /* <DEDUP_REMOVED lines=13> */
[----:B------:R-:W-:Y:S02]  /*1210*/  CS2R R166, SRZ ;  /* 0x0000000000a67805 */ /* 0x000fe4000001ff00 */
[----:B0-----:R-:W-:Y:S01]  /*1220*/  LOP3.LUT R0, R0, 0x80, RZ, 0xc0, !PT ;  /* 0x0000008000007812 */ /* 0x001fe200078ec0ff */
[----:B------:R-:W-:Y:S01]  /*1230*/  STL [R1+0x58], RZ ;  /* 0x000058ff01007387 */ /* 0x000fe20000100800 */
[----:B--2---:R-:W-:-:S02]  /*1240*/  ISETP.GE.AND P0, PT, R2, 0x1, PT ;  /* 0x000000010200780c */ /* 0x004fc40003f06270 */
[----:B------:R-:W-:Y:S02]  /*1250*/  CS2R R2, SRZ ;  /* 0x0000000000027805 */ /* 0x000fe4000001ff00 */
[----:B------:R-:W-:Y:S01]  /*1260*/  SHF.R.U32.HI R0, RZ, 0x7, R0 ;  /* 0x00000007ff007819 */ /* 0x000fe20000011600 */
[----:B------:R-:W-:Y:S01]  /*1270*/  STL [R1+0x54], RZ ;  /* 0x000054ff01007387 */ /* 0x000fe20000100800 */
[----:B------:R-:W-:Y:S02]  /*1280*/  CS2R R168, SRZ ;  /* 0x0000000000a87805 */ /* 0x000fe4000001ff00 */
[----:B------:R-:W-:Y:S02]  /*1290*/  CS2R R170, SRZ ;  /* 0x0000000000aa7805 */ /* 0x000fe4000001ff00 */
[----:B------:R-:W-:Y:S01]  /*12a0*/  CS2R R172, SRZ ;  /* 0x0000000000ac7805 */ /* 0x000fe2000001ff00 */
[----:B------:R-:W-:Y:S01]  /*12b0*/  STL [R1+0x50], RZ ;  /* 0x000050ff01007387 */ /* 0x000fe20000100800 */
[----:B------:R-:W-:-:S02]  /*12c0*/  CS2R R174, SRZ ;  /* 0x0000000000ae7805 */ /* 0x000fc4000001ff00 */
[----:B------:R-:W-:Y:S02]  /*12d0*/  CS2R R176, SRZ ;  /* 0x0000000000b07805 */ /* 0x000fe4000001ff00 */
[----:B------:R-:W-:Y:S01]  /*12e0*/  CS2R R178, SRZ ;  /* 0x0000000000b27805 */ /* 0x000fe2000001ff00 */
[----:B------:R-:W0:Y:S01]  /*12f0*/  SHFL.IDX PT, R0, R0, RZ, 0x1f ;  /* 0x00001fff00007589 */ /* 0x000e2200000e0000 */
[----:B------:R-:W-:Y:S02]  /*1300*/  CS2R R180, SRZ ;  /* 0x0000000000b47805 */ /* 0x000fe4000001ff00 */
[----:B------:R-:W-:Y:S02]  /*1310*/  CS2R R182, SRZ ;  /* 0x0000000000b67805 */ /* 0x000fe4000001ff00 */
[----:B------:R-:W-:Y:S01]  /*1320*/  CS2R R184, SRZ ;  /* 0x0000000000b87805 */ /* 0x000fe2000001ff00 */
[----:B------:R2:W-:Y:S01]  /*1330*/  STL [R1+0x4c], RZ ;  /* 0x00004cff01007387 */ /* 0x0005e20000100800 */
[----:B------:R-:W-:-:S02]  /*1340*/  CS2R R186, SRZ ;  /* 0x0000000000ba7805 */ /* 0x000fc4000001ff00 */
[----:B------:R-:W-:Y:S02]  /*1350*/  CS2R R188, SRZ ;  /* 0x0000000000bc7805 */ /* 0x000fe4000001ff00 */
[----:B------:R-:W-:Y:S01]  /*1360*/  CS2R R190, SRZ ;  /* 0x0000000000be7805 */ /* 0x000fe2000001ff00 */
[----:B------:R2:W-:Y:S01]  /*1370*/  STL [R1+0x48], RZ ;  /* 0x000048ff01007387 */ /* 0x0005e20000100800 */
        /* <DEDUP_REMOVED lines=14> */
[----:B------:R-:W-:Y:S02]  /*1460*/  CS2R R214, SRZ ;  /* 0x0000000000d67805 */ /* 0x000fe4000001ff00 */
[----:B0-----:R-:W-:Y:S01]  /*1470*/  R2UR UR11, R0 ;  /* 0x00000000000b72ca */ /* 0x001fe200000e0000 */
[----:B------:R2:W-:Y:S01]  /*1480*/  STL [R1+0x38], RZ ;  /* 0x000038ff01007387 */ /* 0x0005e20000100800 */
[----:B------:R-:W-:Y:S01]  /*1490*/  IMAD.MOV.U32 R0, RZ, RZ, RZ ;  /* 0x000000ffff007224 */ /* 0x000fe200078e00ff */
[----:B------:R-:W-:Y:S02]  /*14a0*/  CS2R R216, SRZ ;  /* 0x0000000000d87805 */ /* 0x000fe4000001ff00 */
[----:B------:R-:W-:Y:S01]  /*14b0*/  CS2R R218, SRZ ;  /* 0x0000000000da7805 */ /* 0x000fe2000001ff00 */
[----:B------:R2:W-:Y:S01]  /*14c0*/  STL [R1+0x34], RZ ;  /* 0x000034ff01007387 */ /* 0x0005e20000100800 */
[----:B------:R-:W-:-:S02]  /*14d0*/  CS2R R220, SRZ ;  /* 0x0000000000dc7805 */ /* 0x000fc4000001ff00 */
[----:B------:R-:W-:Y:S02]  /*14e0*/  CS2R R222, SRZ ;  /* 0x0000000000de7805 */ /* 0x000fe4000001ff00 */
[----:B------:R-:W-:Y:S01]  /*14f0*/  CS2R R224, SRZ ;  /* 0x0000000000e07805 */ /* 0x000fe2000001ff00 */
[----:B------:R2:W-:Y:S01]  /*1500*/  STL [R1+0x30], RZ ;  /* 0x000030ff01007387 */ /* 0x0005e20000100800 */
[----:B------:R-:W-:Y:S01]  /*1510*/  IMAD.MOV.U32 R226, RZ, RZ, RZ ;  /* 0x000000ffffe27224 */ /* 0x000fe200078e00ff */
[----:B------:R-:W-:Y:S01]  /*1520*/  CS2R R88, SRZ ;  /* 0x0000000000587805 */ /* 0x000fe2000001ff00 */
[----:B------:R-:W-:Y:S01]  /*1530*/  IMAD.U32 R227, RZ, RZ, UR4 ;  /* 0x00000004ffe37e24 */ /* 0x000fe2000f8e00ff */
[----:B------:R2:W-:Y:S01]  /*1540*/  STL [R1+0x2c], RZ ;  /* 0x00002cff01007387 */ /* 0x0005e20000100800 */
[----:B------:R-:W-:Y:S01]  /*1550*/  ULEA.HI UR10, UR11, UR11, URZ, 0x1 ;  /* 0x0000000b0b0a7291 */ /* 0x000fe2000f8f083f */
[----:B------:R-:W-:Y:S02]  /*1560*/  CS2R R90, SRZ ;  /* 0x00000000005a7805 */ /* 0x000fe4000001ff00 */
[----:B------:R-:W-:Y:S01]  /*1570*/  CS2R R92, SRZ ;  /* 0x00000000005c7805 */ /* 0x000fe2000001ff00 */
[----:B------:R2:W-:Y:S01]  /*1580*/  STL [R1+0x28], RZ ;  /* 0x000028ff01007387 */ /* 0x0005e20000100800 */
[----:B------:R-:W-:Y:S01]  /*1590*/  ULOP3.LUT UR12, UR10, 0xffffe, URZ, 0xc0, !UPT ;  /* 0x000ffffe0a0c7892 */ /* 0x000fe2000f8ec03f */
[----:B------:R-:W-:Y:S01]  /*15a0*/  CS2R R94, SRZ ;  /* 0x00000000005e7805 */ /* 0x000fe2000001ff00 */
[----:B-1----:R-:W-:Y:S01]  /*15b0*/  ULEA UR10, UR17, UR16, 0x18 ;  /* 0x00000010110a7291 */ /* 0x002fe2000f8ec03f */
[----:B------:R2:W-:Y:S01]  /*15c0*/  STL [R1+0x24], RZ ;  /* 0x000024ff01007387 */ /* 0x0005e20000100800 */
[----:B------:R-:W-:Y:S01]  /*15d0*/  UIADD3 UR12, UR11, -UR12, URZ ;  /* 0x8000000c0b0c7290 */ /* 0x000fe2000fffe03f */
[----:B------:R-:W-:-:S02]  /*15e0*/  CS2R R96, SRZ ;  /* 0x0000000000607805 */ /* 0x000fc4000001ff00 */
[----:B------:R-:W-:Y:S01]  /*15f0*/  CS2R R98, SRZ ;  /* 0x0000000000627805 */ /* 0x000fe2000001ff00 */
[----:B------:R2:W-:Y:S01]  /*1600*/  STL [R1+0x20], RZ ;  /* 0x000020ff01007387 */ /* 0x0005e20000100800 */
[----:B------:R-:W-:Y:S01]  /*1610*/  ULEA UR12, UR12, UR10, 0xc ;  /* 0x0000000a0c0c7291 */ /* 0x000fe2000f8e603f */
[----:B------:R-:W-:Y:S02]  /*1620*/  CS2R R100, SRZ ;  /* 0x0000000000647805 */ /* 0x000fe4000001ff00 */
[----:B------:R-:W-:Y:S01]  /*1630*/  CS2R R102, SRZ ;  /* 0x0000000000667805 */ /* 0x000fe2000001ff00 */
[----:B------:R2:W-:Y:S01]  /*1640*/  STL [R1+0x1c], RZ ;  /* 0x00001cff01007387 */ /* 0x0005e20000100800 */
[----:B------:R-:W-:Y:S01]  /*1650*/  UIADD3 UR12, UR12, 0x100, URZ ;  /* 0x000001000c0c7890 */ /* 0x000fe2000fffe03f */
[----:B------:R-:W-:Y:S02]  /*1660*/  CS2R R104, SRZ ;  /* 0x0000000000687805 */ /* 0x000fe4000001ff00 */
[----:B------:R-:W-:Y:S01]  /*1670*/  CS2R R106, SRZ ;  /* 0x00000000006a7805 */ /* 0x000fe2000001ff00 */
[----:B------:R2:W-:Y:S01]  /*1680*/  STL [R1+0x18], RZ ;  /* 0x000018ff01007387 */ /* 0x0005e20000100800 */
[----:B------:R-:W-:Y:S01]  /*1690*/  USHF.R.U32.HI UR11, URZ, 0x4, UR12 ;  /* 0x000000043f0b7899 */ /* 0x000fe2000801160c */
[----:B------:R-:W-:-:S02]  /*16a0*/  CS2R R108, SRZ ;  /* 0x00000000006c7805 */ /* 0x000fc4000001ff00 */
[----:B------:R-:W-:Y:S01]  /*16b0*/  CS2R R110, SRZ ;  /* 0x00000000006e7805 */ /* 0x000fe2000001ff00 */
[----:B------:R2:W-:Y:S01]  /*16c0*/  STL [R1+0x14], RZ ;  /* 0x000014ff01007387 */ /* 0x0005e20000100800 */
[----:B------:R-:W-:Y:S01]  /*16d0*/  ULOP3.LUT UR11, UR11, 0x3fff, URZ, 0xc0, !UPT ;  /* 0x00003fff0b0b7892 */ /* 0x000fe2000f8ec03f */
[----:B------:R-:W-:Y:S01]  /*16e0*/  CS2R R112, SRZ ;  /* 0x0000000000707805 */ /* 0x000fe2000001ff00 */
[----:B------:R-:W-:Y:S01]  /*16f0*/  UMOV UR12, UR5 ;  /* 0x00000005000c7c82 */ /* 0x000fe20008000000 */
        /* <DEDUP_REMOVED lines=16> */
[----:B------:R2:W-:Y:S01]  /*1800*/  STL [R1], RZ ;  /* 0x000000ff01007387 */ /* 0x0005e20000100800 */
[----:B------:R-:W-:Y:S02]  /*1810*/  CS2R R138, SRZ ;  /* 0x00000000008a7805 */ /* 0x000fe4000001ff00 */
[----:B------:R-:W-:Y:S02]  /*1820*/  CS2R R140, SRZ ;  /* 0x00000000008c7805 */ /* 0x000fe4000001ff00 */
[----:B------:R-:W-:Y:S02]  /*1830*/  CS2R R142, SRZ ;  /* 0x00000000008e7805 */ /* 0x000fe4000001ff00 */
[----:B------:R-:W-:-:S02]  /*1840*/  CS2R R144, SRZ ;  /* 0x0000000000907805 */ /* 0x000fc4000001ff00 */
[----:B------:R-:W-:Y:S02]  /*1850*/  CS2R R146, SRZ ;  /* 0x0000000000927805 */ /* 0x000fe4000001ff00 */
[----:B------:R-:W-:Y:S02]  /*1860*/  CS2R R148, SRZ ;  /* 0x0000000000947805 */ /* 0x000fe4000001ff00 */
[----:B------:R-:W-:Y:S02]  /*1870*/  CS2R R150, SRZ ;  /* 0x0000000000967805 */ /* 0x000fe4000001ff00 */
[----:B------:R-:W-:Y:S02]  /*1880*/  CS2R R24, SRZ ;  /* 0x0000000000187805 */ /* 0x000fe4000001ff00 */
[----:B---34-:R-:W-:Y:S02]  /*1890*/  CS2R R26, SRZ ;  /* 0x00000000001a7805 */ /* 0x018fe4000001ff00 */
[----:B------:R-:W-:-:S02]  /*18a0*/  CS2R R28, SRZ ;  /* 0x00000000001c7805 */ /* 0x000fc4000001ff00 */
[----:B------:R-:W-:Y:S02]  /*18b0*/  CS2R R30, SRZ ;  /* 0x00000000001e7805 */ /* 0x000fe4000001ff00 */
[----:B------:R-:W-:Y:S02]  /*18c0*/  CS2R R32, SRZ ;  /* 0x0000000000207805 */ /* 0x000fe4000001ff00 */
        /* <DEDUP_REMOVED lines=26> */
[----:B------:R-:W-:Y:S01]  /*1a70*/  CS2R R86, SRZ ;  /* 0x0000000000567805 */ /* 0x000fe2000001ff00 */
[----:B--2---:R-:W-:Y:S06]  /*1a80*/  @!P0 BRA `(.L_x_13) ;  /* 0x0000001000888947 */ /* 0x004fec0003800000 */
[----:B------:R-:W-:-:S06]  /*1a90*/  UISETP.NE.AND UP0, UPT, UR23, 0x3, UPT ;  /* 0x000000031700788c */ /* 0x000fcc000bf05270 */
[----:B------:R-:W-:-:S13]  /*1aa0*/  PLOP3.LUT P1, PT, PT, PT, UP0, 0x80, 0x0 ;  /* 0x000000000000781c */ /* 0x000fda0003f2f008 */
[----:B------:R-:W-:Y:S05]  /*1ab0*/  @!P1 BRA `(.L_x_14) ;  /* 0x0000000000049947 */ /* 0x000fea0003800000 */
[----:B------:R-:W-:Y:S01]  /*1ac0*/  BPT.TRAP 0x1 ;  /* 0x000000040000795c */ /* 0x000fe20000300000 */
.L_x_14:
[----:B------:R-:W-:Y:S01]  /*1ad0*/  ULEA UR6, UR5, UR10, 0x3 ;  /* 0x0000000a05067291 */ /* 0x000fe2000f8e183f */
[----:B------:R-:W-:-:S05]  /*1ae0*/  IMAD.U32 R0, RZ, RZ, UR4 ;  /* 0x00000004ff007e24 */ /* 0x000fca000f8e00ff */
[----:B------:R-:W-:-:S04]  /*1af0*/  SHF.L.U32 R0, R0, 0x1f, RZ ;  /* 0x0000001f00007819 */ /* 0x000fc800000006ff */
[----:B------:R0:W1:Y:S01]  /*1b00*/  SYNCS.PHASECHK.TRANS64.TRYWAIT P0, [UR6], R0 ;  /* 0x00000000ff0075a7 */ /* 0x0000620008000146 */
[----:B------:R-:W-:Y:S05]  /*1b10*/  @!P1 BRA `(.L_x_15) ;  /* 0x0000000000049947 */ /* 0x000fea0003800000 */
[----:B------:R-:W-:Y:S01]  /*1b20*/  BPT.TRAP 0x1 ;  /* 0x000000040000795c */ /* 0x000fe20000300000 */
.L_x_15:
[----:B-1----:R-:W-:Y:S05]  /*1b30*/  @P0 BRA `(.L_x_16) ;  /* 0x0000000000080947 */ /* 0x002fea0003800000 */
[----:B------:R-:W1:Y:S02]  /*1b40*/  SYNCS.PHASECHK.TRANS64.TRYWAIT P0, [UR6], R0 ;  /* 0x00000000ff0075a7 */ /* 0x000e640008000146 */
[----:B-1----:R-:W-:Y:S05]  /*1b50*/  @!P0 BRA `(.L_x_17) ;  /* 0x000000e400a08947 */ /* 0x002fea0003800000 */
.L_x_16:
[----:B------:R-:W-:Y:S01]  /*1b60*/  UIADD3 UR6, UR10, 0x10100, URZ ;  /* 0x000101000a067890 */ /* 0x000fe2000fffe03f */
[----:B------:R-:W-:Y:S01]  /*1b70*/  WARPGROUP.ARRIVE ;  /* 0x00000000000079c5 */ /* 0x000fe20000000000 */
[----:B------:R-:W-:Y:S01]  /*1b80*/  ULOP3.LUT UR7, UR11, 0x10000, URZ, 0xfc, !UPT ;  /* 0x000100000b077892 */ /* 0x000fe2000f8efc3f */
[----:B------:R2:W-:Y:S01]  /*1b90*/  STL [R1+0x74], RZ ;  /* 0x000074ff01007387 */ /* 0x0005e20000100800 */
[----:B------:R-:W-:Y:S01]  /*1ba0*/  USHF.R.U32.HI UR6, URZ, 0x4, UR6 ;  /* 0x000000043f067899 */ /* 0x000fe20008011606 */
[----:B01----:R-:W-:Y:S01]  /*1bb0*/  IMAD.MOV.U32 R0, RZ, RZ, RZ ;  /* 0x000000ffff007224 */ /* 0x003fe200078e00ff */
[----:B------:R-:W-:Y:S01]  /*1bc0*/  ULEA UR7, UR5, UR7, 0xa ;  /* 0x0000000705077291 */ /* 0x000fe2000f8e503f */
[----:B------:R2:W-:Y:S01]  /*1bd0*/  STL [R1+0x70], RZ ;  /* 0x000070ff01007387 */ /* 0x0005e20000100800 */
[----:B------:R-:W-:Y:S01]  /*1be0*/  ULOP3.LUT UR6, UR6, 0x3fff, URZ, 0xc0, !UPT ;  /* 0x00003fff06067892 */ /* 0x000fe2000f8ec03f */
[----:B------:R-:W-:Y:S01]  /*1bf0*/  CS2R R2, SRZ ;  /* 0x0000000000027805 */ /* 0x000fe2000001ff00 */
[----:B------:R-:W-:Y:S01]  /*1c00*/  UMOV UR17, 0x80000020 ;  /* 0x8000002000117882 */ /* 0x000fe20000000000 */
[----:B------:R-:W-:Y:S01]  /*1c10*/  UMOV UR19, 0x80000020 ;  /* 0x8000002000137882 */ /* 0x000fe20000000000 */
[----:B------:R-:W-:Y:S01]  /*1c20*/  ULOP3.LUT UR6, UR6, 0x10000, URZ, 0xfc, !UPT ;  /* 0x0001000006067892 */ /* 0x000fe2000f8efc3f */
[----:B------:R2:W-:Y:S01]  /*1c30*/  STL [R1+0x6c], RZ ;  /* 0x00006cff01007387 */ /* 0x0005e20000100800 */
[----:B------:R-:W-:Y:S01]  /*1c40*/  UMOV UR16, UR7 ;  /* 0x0000000700107c82 */ /* 0x000fe20008000000 */
[----:B------:R-:W-:Y:S01]  /*1c50*/  CS2R R4, SRZ ;  /* 0x0000000000047805 */ /* 0x000fe2000001ff00 */
[----:B------:R-:W-:Y:S01]  /*1c60*/  ULEA UR8, UR5, UR6, 0x9 ;  /* 0x0000000605087291 */ /* 0x000fe2000f8e483f */
[----:B------:R2:W-:Y:S01]  /*1c70*/  STL [R1+0x68], RZ ;  /* 0x000068ff01007387 */ /* 0x0005e20000100800 */
[----:B------:R-:W-:Y:S01]  /*1c80*/  CS2R R6, SRZ ;  /* 0x0000000000067805 */ /* 0x000fe2000001ff00 */
[----:B------:R-:W-:Y:S01]  /*1c90*/  UMOV UR6, 0x2 ;  /* 0x0000000200067882 */ /* 0x000fe20000000000 */
[----:B------:R-:W-:Y:S01]  /*1ca0*/  CS2R R8, SRZ ;  /* 0x0000000000087805 */ /* 0x000fe2000001ff00 */
[----:B------:R2:W-:Y:S01]  /*1cb0*/  STL [R1+0x64], RZ ;  /* 0x000064ff01007387 */ /* 0x0005e20000100800 */
[----:B------:R-:W-:Y:S01]  /*1cc0*/  CS2R R10, SRZ ;  /* 0x00000000000a7805 */ /* 0x000fe2000001ff00 */
[----:B------:R-:W-:Y:S01]  /*1cd0*/  UMOV UR18, UR8 ;  /* 0x0000000800127c82 */ /* 0x000fe20008000000 */
[----:B------:R-:W-:Y:S01]  /*1ce0*/  CS2R R12, SRZ ;  /* 0x00000000000c7805 */ /* 0x000fe2000001ff00 */
[----:B------:R-:W-:Y:S01]  /*1cf0*/  QGMMA.64x128x32.F32.E5M2.E5M2 R88, gdesc[UR16], RZ, !UPT ;  /* 0x01e00000105879f3 */ /* 0x000fe2000c7038ff */
[----:B------:R-:W-:Y:S01]  /*1d00*/  UIADD3 UR16, UR7, 0x200, URZ ;  /* 0x0000020007107890 */ /* 0x000fe2000fffe03f */
[----:B------:R2:W-:Y:S01]  /*1d10*/  STL [R1+0x60], RZ ;  /* 0x000060ff01007387 */ /* 0x0005e20000100800 */
[----:B------:R-:W-:Y:S01]  /*1d20*/  UMOV UR17, 0x80000020 ;  /* 0x8000002000117882 */ /* 0x000fe20000000000 */
[----:B------:R-:W-:-:S02]  /*1d30*/  CS2R R14, SRZ ;  /* 0x00000000000e7805 */ /* 0x000fc4000001ff00 */
[----:B------:R-:W-:Y:S01]  /*1d40*/  CS2R R16, SRZ ;  /* 0x0000000000107805 */ /* 0x000fe2000001ff00 */
[----:B------:R2:W-:Y:S01]  /*1d50*/  STL [R1+0x5c], RZ ;  /* 0x00005cff01007387 */ /* 0x0005e20000100800 */
[----:B------:R-:W-:Y:S02]  /*1d60*/  CS2R R18, SRZ ;  /* 0x0000000000127805 */ /* 0x000fe4000001ff00 */
[----:B------:R-:W-:Y:S02]  /*1d70*/  CS2R R20, SRZ ;  /* 0x0000000000147805 */ /* 0x000fe4000001ff00 */
[----:B------:R-:W-:Y:S01]  /*1d80*/  CS2R R22, SRZ ;  /* 0x0000000000167805 */ /* 0x000fe2000001ff00 */
[----:B------:R2:W-:Y:S01]  /*1d90*/  STL [R1+0x58], RZ ;  /* 0x000058ff01007387 */ /* 0x0005e20000100800 */
[----:B------:R-:W-:Y:S01]  /*1da0*/  CS2R R152, SRZ ;  /* 0x0000000000987805 */ /* 0x000fe2000001ff00 */
[----:B------:R-:W-:Y:S01]  /*1db0*/  QGMMA.64x128x32.F32.E5M2.E5M2 R24, gdesc[UR16], RZ, !UPT ;  /* 0x01e00000101879f3 */ /* 0x000fe2000c7038ff */
[----:B------:R-:W-:Y:S01]  /*1dc0*/  UIADD3 UR16, UR7, 0x2, URZ ;  /* 0x0000000207107890 */ /* 0x000fe2000fffe03f */
[----:B------:R2:W-:Y:S01]  /*1dd0*/  STL [R1+0x54], RZ ;  /* 0x000054ff01007387 */ /* 0x0005e20000100800 */
[----:B------:R-:W-:Y:S01]  /*1de0*/  UIADD3 UR18, UR8, 0x2, URZ ;  /* 0x0000000208127890 */ /* 0x000fe2000fffe03f */
[----:B------:R-:W-:Y:S01]  /*1df0*/  CS2R R154, SRZ ;  /* 0x00000000009a7805 */ /* 0x000fe2000001ff00 */
[----:B------:R-:W-:Y:S01]  /*1e00*/  UMOV UR17, 0x80000020 ;  /* 0x8000002000117882 */ /* 0x000fe20000000000 */
        /* <DEDUP_REMOVED lines=9> */
[----:B------:R-:W-:Y:S02]  /*1ea0*/  CS2R R166, SRZ ;  /* 0x0000000000a67805 */ /* 0x000fe4000001ff00 */
        /* <DEDUP_REMOVED lines=39> */
[----:B------:R-:W-:-:S03]  /*2120*/  IMAD.MOV.U32 R226, RZ, RZ, RZ ;  /* 0x000000ffffe27224 */ /* 0x000fc600078e00ff */
[----:B------:R2:W-:Y:S04]  /*2130*/  STL [R1+0x1c], RZ ;  /* 0x00001cff01007387 */ /* 0x0005e80000100800 */
[----:B------:R2:W-:Y:S04]  /*2140*/  STL [R1+0x18], RZ ;  /* 0x000018ff01007387 */ /* 0x0005e80000100800 */
[----:B------:R2:W-:Y:S04]  /*2150*/  STL [R1+0x14], RZ ;  /* 0x000014ff01007387 */ /* 0x0005e80000100800 */
[----:B------:R2:W-:Y:S04]  /*2160*/  STL [R1+0x10], RZ ;  /* 0x000010ff01007387 */ /* 0x0005e80000100800 */
[----:B------:R2:W-:Y:S04]  /*2170*/  STL [R1+0xc], RZ ;  /* 0x00000cff01007387 */ /* 0x0005e80000100800 */
[----:B------:R2:W-:Y:S04]  /*2180*/  STL [R1+0x8], RZ ;  /* 0x000008ff01007387 */ /* 0x0005e80000100800 */
[----:B------:R2:W-:Y:S04]  /*2190*/  STL [R1+0x4], RZ ;  /* 0x000004ff01007387 */ /* 0x0005e80000100800 */
[----:B------:R2:W-:Y:S01]  /*21a0*/  STL [R1], RZ ;  /* 0x000000ff01007387 */ /* 0x0005e20000100800 */
[----:B------:R-:W-:Y:S01]  /*21b0*/  QGMMA.64x128x32.F32.E5M2.E5M2 R88, gdesc[UR16], R88 ;  /* 0x01e00000105879f3 */ /* 0x000fe20008703858 */
[----:B------:R-:W-:Y:S01]  /*21c0*/  UIADD3 UR16, UR7, 0x202, URZ ;  /* 0x0000020207107890 */ /* 0x000fe2000fffe03f */
[----:B------:R-:W-:-:S02]  /*21d0*/  UMOV UR17, 0x80000020 ;  /* 0x8000002000117882 */ /* 0x000fc40000000000 */
[----:B------:R-:W-:Y:S02]  /*21e0*/  ULDC UR7, c[0x0][0x50c] ;  /* 0x0001430000077ab9 */ /* 0x000fe40000000800 */
[----:B------:R-:W-:-:S04]  /*21f0*/  UISETP.NE.AND UP0, UPT, UR7, 0x2, UPT ;  /* 0x000000020700788c */ /* 0x000fc8000bf05270 */
[----:B------:R-:W-:Y:S02]  /*2200*/  USEL UR7, URZ, 0x1, UP0 ;  /* 0x000000013f077887 */ /* 0x000fe40008000000 */
[----:B------:R-:W-:Y:S04]  /*2210*/  QGMMA.64x128x32.F32.E5M2.E5M2 R24, gdesc[UR16], R24, gsb0 ;  /* 0x01e00000101879f3 */ /* 0x000fe80008003818 */
[----:B------:R-:W-:-:S13]  /*2220*/  ISETP.NE.AND P0, PT, RZ, UR7, PT ;  /* 0x00000007ff007c0c */ /* 0x000fda000bf05270 */
[----:B--2---:R-:W-:Y:S05]  /*2230*/  @!P0 BRA `(.L_x_18) ;  /* 0x0000000800808947 */ /* 0x004fea0003800000 */
[----:B------:R-:W-:Y:S02]  /*2240*/  WARPGROUP.DEPBAR.LE gsb0, 0x0 ;  /* 0x00008000000079c5 */ /* 0x000fe40000010000 */
[----:B------:R-:W-:-:S01]  /*2250*/  FADD R227, RZ, R58 ;  /* 0x0000003affe37221 */ /* 0x000fc20000000000 */
[----:B------:R-:W-:Y:S01]  /*2260*/  FADD R226, RZ, R88 ;  /* 0x00000058ffe27221 */ /* 0x000fe20000000000 */
[----:B------:R-:W-:-:S01]  /*2270*/  FADD R225, RZ, R89 ;  /* 0x00000059ffe17221 */ /* 0x000fc20000000000 */
[----:B------:R-:W-:Y:S01]  /*2280*/  FADD R224, RZ, R90 ;  /* 0x0000005affe07221 */ /* 0x000fe20000000000 */
[----:B------:R-:W-:-:S01]  /*2290*/  FADD R223, RZ, R91 ;  /* 0x0000005bffdf7221 */ /* 0x000fc20000000000 */
[----:B------:R0:W-:Y:S01]  /*22a0*/  STL [R1], R227 ;  /* 0x000000e301007387 */ /* 0x0001e20000100800 */
[----:B------:R-:W-:-:S01]  /*22b0*/  FADD R222, RZ, R92 ;  /* 0x0000005cffde7221 */ /* 0x000fc20000000000 */
[----:B------:R-:W-:Y:S01]  /*22c0*/  FADD R221, RZ, R93 ;  /* 0x0000005dffdd7221 */ /* 0x000fe20000000000 */
[----:B------:R-:W-:-:S01]  /*22d0*/  FADD R220, RZ, R94 ;  /* 0x0000005effdc7221 */ /* 0x000fc20000000000 */
[----:B------:R-:W-:Y:S01]  /*22e0*/  FADD R219, RZ, R95 ;  /* 0x0000005fffdb7221 */ /* 0x000fe20000000000 */
[----:B------:R-:W-:-:S01]  /*22f0*/  FADD R218, RZ, R96 ;  /* 0x00000060ffda7221 */ /* 0x000fc20000000000 */
[----:B------:R-:W-:Y:S01]  /*2300*/  FADD R217, RZ, R97 ;  /* 0x00000061ffd97221 */ /* 0x000fe20000000000 */
[----:B------:R-:W-:-:S01]  /*2310*/  FADD R216, RZ, R98 ;  /* 0x00000062ffd87221 */ /* 0x000fc20000000000 */
[----:B------:R-:W-:Y:S01]  /*2320*/  FADD R215, RZ, R99 ;  /* 0x00000063ffd77221 */ /* 0x000fe20000000000 */
[----:B------:R-:W-:-:S01]  /*2330*/  FADD R214, RZ, R100 ;  /* 0x00000064ffd67221 */ /* 0x000fc20000000000 */
[----:B0-----:R-:W-:Y:S01]  /*2340*/  FADD R227, RZ, R59 ;  /* 0x0000003bffe37221 */ /* 0x001fe20000000000 */
[----:B------:R-:W-:-:S01]  /*2350*/  FADD R213, RZ, R101 ;  /* 0x00000065ffd57221 */ /* 0x000fc20000000000 */
[----:B------:R-:W-:Y:S01]  /*2360*/  FADD R212, RZ, R102 ;  /* 0x00000066ffd47221 */ /* 0x000fe20000000000 */
[----:B------:R-:W-:-:S01]  /*2370*/  FADD R211, RZ, R103 ;  /* 0x00000067ffd37221 */ /* 0x000fc20000000000 */
[----:B------:R-:W-:Y:S01]  /*2380*/  FADD R210, RZ, R104 ;  /* 0x00000068ffd27221 */ /* 0x000fe20000000000 */
[----:B------:R0:W-:Y:S01]  /*2390*/  STL [R1+0x4], R227 ;  /* 0x000004e301007387 */ /* 0x0001e20000100800 */
        /* <DEDUP_REMOVED lines=93> */
[----:B------:R-:W-:Y:S01]  /*2970*/  UMOV UR6, URZ ;  /* 0x0000003f00067c82 */ /* 0x000fe20008000000 */
[----:B0-----:R-:W-:-:S05]  /*2980*/  FADD R227, RZ, R66 ;  /* 0x00000042ffe37221 */ /* 0x001fca0000000000 */
[----:B------:R0:W-:Y:S02]  /*2990*/  STL [R1+0x20], R227 ;  /* 0x000020e301007387 */ /* 0x0001e40000100800 */
        /* <DEDUP_REMOVED lines=42> */
.L_x_18:
[----:B------:R-:W-:-:S04]  /*2c40*/  UIADD3 UR12, UR5, 0x1, URZ ;  /* 0x00000001050c7890 */ /* 0x000fc8000fffe03f */
[----:B------:R-:W-:-:S04]  /*2c50*/  UISETP.NE.AND UP0, UPT, UR12, 0x4, UPT ;  /* 0x000000040c00788c */ /* 0x000fc8000bf05270 */
[----:B------:R-:W-:Y:S02]  /*2c60*/  USEL UR8, URZ, 0x1, UP0 ;  /* 0x000000013f087887 */ /* 0x000fe40008000000 */
[----:B------:R-:W-:Y:S02]  /*2c70*/  USEL UR12, UR12, URZ, UP0 ;  /* 0x0000003f0c0c7287 */ /* 0x000fe40008000000 */
[----:B------:R-:W-:-:S06]  /*2c80*/  ULOP3.LUT UR8, UR4, UR8, URZ, 0x3c, !UPT ;  /* 0x0000000804087292 */ /* 0x000fcc000f8e3c3f */
[----:B0-----:R-:W-:Y:S01]  /*2c90*/  IMAD.U32 R227, RZ, RZ, UR8 ;  /* 0x00000008ffe37e24 */ /* 0x001fe2000f8e00ff */
[----:B------:R-:W-:-:S06]  /*2ca0*/  UMOV UR8, 0x1 ;  /* 0x0000000100087882 */ /* 0x000fcc0000000000 */
.L_x_13:
[----:B------:R-:W-:-:S04]  /*2cb0*/  UISETP.LT.AND UP0, UPT, UR9, 0x1, UPT ;  /* 0x000000010900788c */ /* 0x000fc8000bf01270 */
[----:B------:R-:W-:-:S04]  /*2cc0*/  USEL UR16, UR9, 0x1, UP0 ;  /* 0x0000000109107887 */ /* 0x000fc80008000000 */
[----:B------:R-:W-:-:S04]  /*2cd0*/  UIADD3 UR16, UR9, -UR16, URZ ;  /* 0x8000001009107290 */ /* 0x000fc8000fffe03f */
[----:B------:R-:W-:-:S06]  /*2ce0*/  UISETP.GE.AND UP0, UPT, UR16, 0x1, UPT ;  /* 0x000000011000788c */ /* 0x000fcc000bf06270 */
[----:B------:R-:W-:-:S13]  /*2cf0*/  PLOP3.LUT P0, PT, PT, PT, UP0, 0x80, 0x0 ;  /* 0x000000000000781c */ /* 0x000fda0003f0f008 */
[----:B------:R-:W-:Y:S05]  /*2d00*/  @!P0 BRA `(.L_x_19) ;  /* 0x0000001000a48947 */ /* 0x000fea0003800000 */
[----:B------:R-:W-:Y:S01]  /*2d10*/  IMAD.U32 R228, RZ, RZ, UR16 ;  /* 0x00000010ffe47e24 */ /* 0x000fe2000f8e00ff */
[----:B------:R-:W-:Y:S01]  /*2d20*/  UMOV UR24, UR5 ;  /* 0x0000000500187c82 */ /* 0x000fe20008000000 */
[----:B------:R-:W-:-:S05]  /*2d30*/  ULDC UR25, c[0x0][0x50c] ;  /* 0x0001430000197ab9 */ /* 0x000fca0000000800 */
.L_x_27:
[----:B------:R-:W-:-:S06]  /*2d40*/  UISETP.NE.AND UP0, UPT, UR23, 0x3, UPT ;  /* 0x000000031700788c */ /* 0x000fcc000bf05270 */
[----:B------:R-:W-:-:S13]  /*2d50*/  PLOP3.LUT P1, PT, PT, PT, UP0, 0x80, 0x0 ;  /* 0x000000000000781c */ /* 0x000fda0003f2f008 */
[----:B01----:R-:W-:Y:S05]  /*2d60*/  @!P1 BRA `(.L_x_20) ;  /* 0x0000000000049947 */ /* 0x003fea0003800000 */
[----:B------:R-:W-:Y:S01]  /*2d70*/  BPT.TRAP 0x1 ;  /* 0x000000040000795c */ /* 0x000fe20000300000 */
.L_x_20:
[----:B------:R-:W0:Y:S01]  /*2d80*/  S2UR UR16, SR_CgaCtaId ;  /* 0x00000000001079c3 */ /* 0x000e220000008800 */
[----:B------:R-:W-:Y:S01]  /*2d90*/  UMOV UR10, 0x400 ;  /* 0x00000400000a7882 */ /* 0x000fe20000000000 */
[----:B------:R-:W-:Y:S01]  /*2da0*/  SHF.L.U32 R229, R227, 0x1f, RZ ;  /* 0x0000001fe3e57819 */ /* 0x000fe200000006ff */
[----:B0-----:R-:W-:-:S04]  /*2db0*/  ULEA UR10, UR16, UR10, 0x18 ;  /* 0x0000000a100a7291 */ /* 0x001fc8000f8ec03f */
[----:B------:R-:W-:-:S09]  /*2dc0*/  ULEA UR16, UR12, UR10, 0x3 ;  /* 0x0000000a0c107291 */ /* 0x000fd2000f8e183f */
[----:B------:R0:W1:Y:S01]  /*2dd0*/  SYNCS.PHASECHK.TRANS64.TRYWAIT P0, [UR16], R229 ;  /* 0x000000e5ff0075a7 */ /* 0x0000620008000150 */
[----:B------:R-:W-:Y:S05]  /*2de0*/  @!P1 BRA `(.L_x_21) ;  /* 0x0000000000049947 */ /* 0x000fea0003800000 */
[----:B------:R-:W-:Y:S01]  /*2df0*/  BPT.TRAP 0x1 ;  /* 0x000000040000795c */ /* 0x000fe20000300000 */
.L_x_21:
[----:B-1----:R-:W-:Y:S05]  /*2e00*/  @P0 BRA `(.L_x_22) ;  /* 0x0000000000080947 */ /* 0x002fea0003800000 */
[----:B------:R-:W1:Y:S02]  /*2e10*/  SYNCS.PHASECHK.TRANS64.TRYWAIT P0, [UR16], R229 ;  /* 0x000000e5ff0075a7 */ /* 0x000e640008000150 */
[----:B-1----:R-:W-:Y:S05]  /*2e20*/  @!P0 BRA `(.L_x_23) ;  /* 0x000000d400048947 */ /* 0x002fea0003800000 */
.L_x_22:
[----:B------:R-:W-:Y:S01]  /*2e30*/  UIADD3 UR16, UR10, 0x10100, URZ ;  /* 0x000101000a107890 */ /* 0x000fe2000fffe03f */
[----:B------:R-:W-:Y:S01]  /*2e40*/  WARPGROUP.ARRIVE ;  /* 0x00000000000079c5 */ /* 0x000fe20000000000 */
[----:B------:R-:W-:Y:S02]  /*2e50*/  UISETP.NE.AND UP0, UPT, UR7, URZ, UPT ;  /* 0x0000003f0700728c */ /* 0x000fe4000bf05270 */
[----:B------:R-:W-:Y:S02]  /*2e60*/  USHF.R.U32.HI UR16, URZ, 0x4, UR16 ;  /* 0x000000043f107899 */ /* 0x000fe40008011610 */
[----:B------:R-:W-:Y:S02]  /*2e70*/  USEL UR8, UR8, URZ, !UP0 ;  /* 0x0000003f08087287 */ /* 0x000fe4000c000000 */
[----:B------:R-:W-:Y:S02]  /*2e80*/  ULOP3.LUT UR16, UR16, 0x3fff, URZ, 0xc0, !UPT ;  /* 0x00003fff10107892 */ /* 0x000fe4000f8ec03f */
[----:B------:R-:W-:-:S02]  /*2e90*/  UISETP.NE.U32.AND UP0, UPT, UR8, URZ, UPT ;  /* 0x0000003f0800728c */ /* 0x000fc4000bf05070 */
[----:B------:R-:W-:Y:S02]  /*2ea0*/  ULOP3.LUT UR7, UR11, 0x10000, URZ, 0xfc, !UPT ;  /* 0x000100000b077892 */ /* 0x000fe4000f8efc3f */
[----:B------:R-:W-:Y:S02]  /*2eb0*/  ULOP3.LUT UR8, UR16, 0x10000, URZ, 0xfc, !UPT ;  /* 0x0001000010087892 */ /* 0x000fe4000f8efc3f */
[----:B------:R-:W-:Y:S02]  /*2ec0*/  ULEA UR7, UR12, UR7, 0xa ;  /* 0x000000070c077291 */ /* 0x000fe4000f8e503f */
[----:B------:R-:W-:Y:S01]  /*2ed0*/  ULEA UR8, UR12, UR8, 0x9 ;  /* 0x000000080c087291 */ /* 0x000fe2000f8e483f */
[----:B------:R-:W-:Y:S01]  /*2ee0*/  UMOV UR17, 0x80000020 ;  /* 0x8000002000117882 */ /* 0x000fe20000000000 */
[----:B------:R-:W-:Y:S01]  /*2ef0*/  UMOV UR19, 0x80000020 ;  /* 0x8000002000137882 */ /* 0x000fe20000000000 */
[----:B------:R-:W-:Y:S02]  /*2f00*/  UIADD3 UR6, UR6, 0x2, URZ ;  /* 0x0000000206067890 */ /* 0x000fe4000fffe03f */
[----:B------:R-:W-:-:S02]  /*2f10*/  UMOV UR16, UR7 ;  /* 0x0000000700107c82 */ /* 0x000fc40008000000 */
[----:B------:R-:W-:Y:S02]  /*2f20*/  UMOV UR18, UR8 ;  /* 0x0000000800127c82 */ /* 0x000fe40008000000 */
[----:B------:R-:W-:Y:S01]  /*2f30*/  QGMMA.64x128x32.F32.E5M2.E5M2 R88, gdesc[UR16], R88, UP0 ;  /* 0x01e00000105879f3 */ /* 0x000fe2000bf03858 */
[----:B------:R-:W-:Y:S01]  /*2f40*/  UIADD3 UR16, UR7, 0x200, URZ ;  /* 0x0000020007107890 */ /* 0x000fe2000fffe03f */
[----:B------:R-:W-:-:S10]  /*2f50*/  UMOV UR17, 0x80000020 ;  /* 0x8000002000117882 */ /* 0x000fd40000000000 */
[----:B------:R-:W-:Y:S01]  /*2f60*/  QGMMA.64x128x32.F32.E5M2.E5M2 R24, gdesc[UR16], R24, UP0 ;  /* 0x01e00000101879f3 */ /* 0x000fe2000bf03818 */
[----:B------:R-:W-:Y:S02]  /*2f70*/  UIADD3 UR16, UR7, 0x2, URZ ;  /* 0x0000000207107890 */ /* 0x000fe4000fffe03f */
[----:B------:R-:W-:Y:S01]  /*2f80*/  UIADD3 UR18, UR8, 0x2, URZ ;  /* 0x0000000208127890 */ /* 0x000fe2000fffe03f */
[----:B------:R-:W-:Y:S01]  /*2f90*/  UMOV UR17, 0x80000020 ;  /* 0x8000002000117882 */ /* 0x000fe20000000000 */
[----:B------:R-:W-:Y:S01]  /*2fa0*/  UMOV UR19, 0x80000020 ;  /* 0x8000002000137882 */ /* 0x000fe20000000000 */
[----:B------:R-:W-:-:S06]  /*2fb0*/  UISETP.NE.AND UP0, UPT, UR6, UR25, UPT ;  /* 0x000000190600728c */ /* 0x000fcc000bf05270 */
[----:B------:R-:W-:Y:S01]  /*2fc0*/  QGMMA.64x128x32.F32.E5M2.E5M2 R88, gdesc[UR16], R88 ;  /* 0x01e00000105879f3 */ /* 0x000fe20008703858 */
[----:B------:R-:W-:Y:S01]  /*2fd0*/  UIADD3 UR16, UR7, 0x202, URZ ;  /* 0x0000020207107890 */ /* 0x000fe2000fffe03f */
[----:B------:R-:W-:Y:S01]  /*2fe0*/  UMOV UR17, 0x80000020 ;  /* 0x8000002000117882 */ /* 0x000fe20000000000 */
[----:B------:R-:W-:-:S06]  /*2ff0*/  USEL UR7, URZ, 0x1, UP0 ;  /* 0x000000013f077887 */ /* 0x000fcc0008000000 */
[----:B------:R-:W-:-:S03]  /*3000*/  ISETP.NE.AND P0, PT, RZ, UR7, PT ;  /* 0x00000007ff007c0c */ /* 0x000fc6000bf05270 */
[----:B------:R-:W-:Y:S03]  /*3010*/  QGMMA.64x128x32.F32.E5M2.E5M2 R24, gdesc[UR16], R24, gsb0 ;  /* 0x01e00000101879f3 */ /* 0x000fe60008003818 */
[----:B------:R-:W-:-:S07]  /*3020*/  WARPGROUP.DEPBAR.LE gsb0, 0x1 ;  /* 0x00008000000079c5 */ /* 0x000fce0000010100 */
[----:B------:R-:W-:Y:S05]  /*3030*/  @!P0 BRA `(.L_x_24) ;  /* 0x0000000c00808947 */ /* 0x000fea0003800000 */
[----:B------:R-:W-:Y:S02]  /*3040*/  WARPGROUP.DEPBAR.LE gsb0, 0x0 ;  /* 0x00008000000079c5 */ /* 0x000fe40000010000 */
[----:B------:R-:W-:-:S01]  /*3050*/  FADD R226, R88, R226 ;  /* 0x000000e258e27221 */ /* 0x000fc20000000000 */
[----:B------:R-:W-:Y:S01]  /*3060*/  FADD R225, R89, R225 ;  /* 0x000000e159e17221 */ /* 0x000fe20000000000 */
[----:B------:R1:W-:Y:S01]  /*3070*/  STL [R1+0x88], R227 ;  /* 0x000088e301007387 */ /* 0x0003e20000100800 */
[----:B------:R-:W-:-:S01]  /*3080*/  FADD R224, R90, R224 ;  /* 0x000000e05ae07221 */ /* 0x000fc20000000000 */
[----:B------:R-:W-:Y:S01]  /*3090*/  FADD R223, R91, R223 ;  /* 0x000000df5bdf7221 */ /* 0x000fe20000000000 */
[----:B------:R-:W-:-:S01]  /*30a0*/  FADD R222, R92, R222 ;  /* 0x000000de5cde7221 */ /* 0x000fc20000000000 */
[----:B------:R-:W-:Y:S01]  /*30b0*/  FADD R221, R93, R221 ;  /* 0x000000dd5ddd7221 */ /* 0x000fe20000000000 */
[----:B-1----:R-:W2:Y:S04]  /*30c0*/  LDL.LU R227, [R1+0x30] ;  /* 0x0000300001e37983 */ /* 0x002ea80000300800 */
[----:B------:R1:W-:Y:S01]  /*30d0*/  STL [R1+0x8c], R226 ;  /* 0x00008ce201007387 */ /* 0x0003e20000100800 */
[----:B------:R-:W-:-:S01]  /*30e0*/  FADD R220, R94, R220 ;  /* 0x000000dc5edc7221 */ /* 0x000fc20000000000 */
[----:B------:R-:W-:-:S02]  /*30f0*/  FADD R219, R95, R219 ;  /* 0x000000db5fdb7221 */ /* 0x000fc40000000000 */
[----:B-1----:R-:W3:Y:S04]  /*3100*/  LDL.LU R226, [R1+0x2c] ;  /* 0x00002c0001e27983 */ /* 0x002ee80000300800 */
[----:B------:R1:W-:Y:S01]  /*3110*/  STL [R1+0x90], R225 ;  /* 0x000090e101007387 */ /* 0x0003e20000100800 */
[----:B------:R-:W-:-:S03]  /*3120*/  FADD R218, R96, R218 ;  /* 0x000000da60da7221 */ /* 0x000fc60000000000 */
[----:B-1----:R-:W4:Y:S04]  /*3130*/  LDL.LU R225, [R1+0x28] ;  /* 0x0000280001e17983 */ /* 0x002f280000300800 */
        /* <DEDUP_REMOVED lines=9> */
[----:B------:R1:W-:Y:S04]  /*31d0*/  STL [R1+0xa0], R221 ;  /* 0x0000a0dd01007387 */ /* 0x0003e80000100800 */
        /* <DEDUP_REMOVED lines=12> */
[----:B-1----:R-:W4:Y:S01]  /*32a0*/  LDL.LU R215, [R1] ;  /* 0x0000000001d77983 */ /* 0x002f220000300800 */
[----:B------:R-:W-:-:S01]  /*32b0*/  FADD R214, R100, R214 ;  /* 0x000000d664d67221 */ /* 0x000fc20000000000 */
[----:B------:R-:W-:Y:S01]  /*32c0*/  FADD R213, R101, R213 ;  /* 0x000000d565d57221 */ /* 0x000fe20000000000 */
[----:B------:R-:W-:-:S01]  /*32d0*/  FADD R212, R102, R212 ;  /* 0x000000d466d47221 */ /* 0x000fc20000000000 */
[----:B------:R-:W-:Y:S01]  /*32e0*/  FADD R211, R103, R211 ;  /* 0x000000d367d37221 */ /* 0x000fe20000000000 */
[----:B------:R-:W-:-:S01]  /*32f0*/  FADD R210, R104, R210 ;  /* 0x000000d268d27221 */ /* 0x000fc20000000000 */
[----:B------:R-:W-:Y:S01]  /*3300*/  STL [R1+0xbc], R214 ;  /* 0x0000bcd601007387 */ /* 0x000fe20000100800 */
        /* <DEDUP_REMOVED lines=11> */
[----:B------:R1:W-:Y:S01]  /*33c0*/  STL [R1+0xc8], R211 ;  /* 0x0000c8d301007387 */ /* 0x0003e20000100800 */
[----:B------:R-:W-:-:S01]  /*33d0*/  FADD R200, R114, R200 ;  /* 0x000000c872c87221 */ /* 0x000fc20000000000 */
[----:B------:R-:W-:Y:S01]  /*33e0*/  FADD R199, R115, R199 ;  /* 0x000000c773c77221 */ /* 0x000fe20000000000 */
        /* <DEDUP_REMOVED lines=69> */
[----:B-----5:R-:W-:Y:S01]  /*3840*/  FADD R0, R57, R0 ;  /* 0x0000000039007221 */ /* 0x020fe20000000000 */
[----:B--2---:R-:W-:-:S01]  /*3850*/  FADD R227, R70, R227 ;  /* 0x000000e346e37221 */ /* 0x004fc20000000000 */
[----:B---3--:R-:W-:Y:S01]  /*3860*/  FADD R226, R69, R226 ;  /* 0x000000e245e27221 */ /* 0x008fe20000000000 */
[----:B----4-:R-:W-:-:S01]  /*3870*/  FADD R225, R68, R225 ;  /* 0x000000e144e17221 */ /* 0x010fc20000000000 */
        /* <DEDUP_REMOVED lines=9> */
[----:B------:R-:W-:-:S05]  /*3910*/  FADD R215, R58, R215 ;  /* 0x000000d73ad77221 */ /* 0x000fca0000000000 */
[----:B------:R2:W-:Y:S04]  /*3920*/  STL [R1], R215 ;  /* 0x000000d701007387 */ /* 0x0005e80000100800 */
[----:B------:R3:W-:Y:S04]  /*3930*/  STL [R1+0x4], R216 ;  /* 0x000004d801007387 */ /* 0x0007e80000100800 */
        /* <DEDUP_REMOVED lines=8> */
[----:B-1----:R-:W4:Y:S04]  /*39c0*/  LDL.LU R211, [R1+0x34] ;  /* 0x0000340001d37983 */ /* 0x002f280000300800 */
[----:B------:R1:W-:Y:S04]  /*39d0*/  STL [R1+0x28], R225 ;  /* 0x000028e101007387 */ /* 0x0003e80000100800 */
[----:B------:R-:W4:Y:S04]  /*39e0*/  LDL.LU R212, [R1+0x38] ;  /* 0x0000380001d47983 */ /* 0x000f280000300800 */
[----:B------:R1:W-:Y:S04]  /*39f0*/  STL [R1+0x2c], R226 ;  /* 0x00002ce201007387 */ /* 0x0003e80000100800 */
[----:B------:R-:W4:Y:S04]  /*3a00*/  LDL.LU R213, [R1+0x3c] ;  /* 0x00003c0001d57983 */ /* 0x000f280000300800 */
[----:B------:R1:W-:Y:S04]  /*3a10*/  STL [R1+0x30], R227 ;  /* 0x000030e301007387 */ /* 0x0003e80000100800 */
[----:B------:R-:W4:Y:S04]  /*3a20*/  LDL.LU R214, [R1+0x40] ;  /* 0x0000400001d67983 */ /* 0x000f280000300800 */
[----:B--2---:R-:W2:Y:S04]  /*3a30*/  LDL.LU R215, [R1+0x44] ;  /* 0x0000440001d77983 */ /* 0x004ea80000300800 */
[----:B---3--:R-:W3:Y:S04]  /*3a40*/  LDL.LU R216, [R1+0x48] ;  /* 0x0000480001d87983 */ /* 0x008ee80000300800 */
[----:B----4-:R-:W4:Y:S04]  /*3a50*/  LDL.LU R217, [R1+0x4c] ;  /* 0x00004c0001d97983 */ /* 0x010f280000300800 */
[----:B0-----:R-:W4:Y:S04]  /*3a60*/  LDL.LU R218, [R1+0x50] ;  /* 0x0000500001da7983 */ /* 0x001f280000300800 */
[----:B------:R-:W4:Y:S04]  /*3a70*/  LDL.LU R219, [R1+0x54] ;  /* 0x0000540001db7983 */ /* 0x000f280000300800 */
[----:B------:R-:W4:Y:S04]  /*3a80*/  LDL.LU R220, [R1+0x58] ;  /* 0x0000580001dc7983 */ /* 0x000f280000300800 */
[----:B------:R-:W4:Y:S04]  /*3a90*/  LDL.LU R221, [R1+0x5c] ;  /* 0x00005c0001dd7983 */ /* 0x000f280000300800 */
[----:B------:R-:W4:Y:S04]  /*3aa0*/  LDL.LU R222, [R1+0x60] ;  /* 0x0000600001de7983 */ /* 0x000f280000300800 */
[----:B------:R-:W4:Y:S04]  /*3ab0*/  LDL.LU R223, [R1+0x64] ;  /* 0x0000640001df7983 */ /* 0x000f280000300800 */
[----:B------:R-:W4:Y:S04]  /*3ac0*/  LDL.LU R224, [R1+0x68] ;  /* 0x0000680001e07983 */ /* 0x000f280000300800 */
[----:B-1----:R-:W4:Y:S04]  /*3ad0*/  LDL.LU R225, [R1+0x6c] ;  /* 0x00006c0001e17983 */ /* 0x002f280000300800 */
[----:B------:R-:W4:Y:S04]  /*3ae0*/  LDL.LU R226, [R1+0x70] ;  /* 0x0000700001e27983 */ /* 0x000f280000300800 */
[----:B------:R-:W4:Y:S01]  /*3af0*/  LDL.LU R227, [R1+0x74] ;  /* 0x0000740001e37983 */ /* 0x000f220000300800 */
[----:B------:R-:W-:-:S05]  /*3b00*/  FADD R211, R71, R211 ;  /* 0x000000d347d37221 */ /* 0x000fca0000000000 */
[----:B------:R0:W-:Y:S01]  /*3b10*/  STL [R1+0x34], R211 ;  /* 0x000034d301007387 */ /* 0x0001e20000100800 */
[----:B------:R-:W-:-:S03]  /*3b20*/  FADD R212, R72, R212 ;  /* 0x000000d448d47221 */ /* 0x000fc60000000000 */
[----:B0-----:R1:W5:Y:S01]  /*3b30*/  LDL.LU R211, [R1+0xc8] ;  /* 0x0000c80001d37983 */ /* 0x0013620000300800 */
[----:B------:R-:W-:-:S03]  /*3b40*/  FADD R213, R73, R213 ;  /* 0x000000d549d57221 */ /* 0x000fc60000000000 */
[----:B------:R0:W-:Y:S01]  /*3b50*/  STL [R1+0x38], R212 ;  /* 0x000038d401007387 */ /* 0x0001e20000100800 */
[----:B------:R-:W-:-:S01]  /*3b60*/  FADD R214, R74, R214 ;  /* 0x000000d64ad67221 */ /* 0x000fc20000000000 */
[----:B--2---:R-:W-:Y:S02]  /*3b70*/  FADD R215, R75, R215 ;  /* 0x000000d74bd77221 */ /* 0x004fe40000000000 */
[----:B0-----:R1:W5:Y:S01]  /*3b80*/  LDL.LU R212, [R1+0xc4] ;  /* 0x0000c40001d47983 */ /* 0x0013620000300800 */
[----:B---3--:R-:W-:-:S03]  /*3b90*/  FADD R216, R76, R216 ;  /* 0x000000d84cd87221 */ /* 0x008fc60000000000 */
[----:B------:R0:W-:Y:S01]  /*3ba0*/  STL [R1+0x3c], R213 ;  /* 0x00003cd501007387 */ /* 0x0001e20000100800 */
[----:B----4-:R-:W-:-:S03]  /*3bb0*/  FADD R217, R77, R217 ;  /* 0x000000d94dd97221 */ /* 0x010fc60000000000 */
[----:B0-----:R1:W5:Y:S01]  /*3bc0*/  LDL.LU R213, [R1+0xc0] ;  /* 0x0000c00001d57983 */ /* 0x0013620000300800 */
[----:B------:R-:W-:-:S03]  /*3bd0*/  FADD R218, R78, R218 ;  /* 0x000000da4eda7221 */ /* 0x000fc60000000000 */
[----:B------:R0:W-:Y:S01]  /*3be0*/  STL [R1+0x40], R214 ;  /* 0x000040d601007387 */ /* 0x0001e20000100800 */
[----:B------:R-:W-:-:S01]  /*3bf0*/  FADD R219, R79, R219 ;  /* 0x000000db4fdb7221 */ /* 0x000fc20000000000 */
[----:B------:R-:W-:Y:S02]  /*3c00*/  FADD R220, R80, R220 ;  /* 0x000000dc50dc7221 */ /* 0x000fe40000000000 */
[----:B0-----:R1:W5:Y:S04]  /*3c10*/  LDL.LU R214, [R1+0xbc] ;  /* 0x0000bc0001d67983 */ /* 0x0013680000300800 */
[----:B------:R0:W-:Y:S01]  /*3c20*/  STL [R1+0x44], R215 ;  /* 0x000044d701007387 */ /* 0x0001e20000100800 */
[----:B------:R-:W-:-:S01]  /*3c30*/  FADD R221, R81, R221 ;  /* 0x000000dd51dd7221 */ /* 0x000fc20000000000 */
[----:B------:R-:W-:-:S02]  /*3c40*/  FADD R222, R82, R222 ;  /* 0x000000de52de7221 */ /* 0x000fc40000000000 */
[----:B0-----:R1:W5:Y:S04]  /*3c50*/  LDL.LU R215, [R1+0xb8] ;  /* 0x0000b80001d77983 */ /* 0x0013680000300800 */
[----:B------:R0:W-:Y:S01]  /*3c60*/  STL [R1+0x48], R216 ;  /* 0x000048d801007387 */ /* 0x0001e20000100800 */
[----:B------:R-:W-:-:S03]  /*3c70*/  FADD R223, R83, R223 ;  /* 0x000000df53df7221 */ /* 0x000fc60000000000 */
        /* <DEDUP_REMOVED lines=13> */
[----:B------:R0:W-:Y:S04]  /*3d50*/  STL [R1+0x5c], R221 ;  /* 0x00005cdd01007387 */ /* 0x0001e80000100800 */
        /* <DEDUP_REMOVED lines=12> */
[----:B0-----:R1:W5:Y:S01]  /*3e20*/  LDL.LU R227, [R1+0x88] ;  /* 0x0000880001e37983 */ /* 0x0013620000300800 */
[----:B------:R-:W-:-:S05]  /*3e30*/  UMOV UR6, URZ ;  /* 0x0000003f00067c82 */ /* 0x000fca0008000000 */
.L_x_24:
[----:B------:R-:W-:Y:S05]  /*3e40*/  @!P1 BRA `(.L_x_25) ;  /* 0x0000000000049947 */ /* 0x000fea0003800000 */
[----:B------:R-:W-:Y:S01]  /*3e50*/  BPT.TRAP 0x1 ;  /* 0x000000040000795c */ /* 0x000fe20000300000 */
.L_x_25:
[----:B------:R-:W-:Y:S02]  /*3e60*/  UISETP.GT.U32.AND UP0, UPT, UR13, 0x1, UPT ;  /* 0x000000010d00788c */ /* 0x000fe4000bf04070 */
[----:B------:R-:W-:-:S04]  /*3e70*/  ULEA UR8, UR24, UR10, 0x3 ;  /* 0x0000000a18087291 */ /* 0x000fc8000f8e183f */
[----:B------:R-:W-:Y:S01]  /*3e80*/  UIADD3 UR8, UR8, 0x20, URZ ;  /* 0x0000002008087890 */ /* 0x000fe2000fffe03f */
[----:B------:R-:W-:-:S03]  /*3e90*/  PLOP3.LUT P0, PT, PT, PT, UP0, 0x80, 0x0 ;  /* 0x000000000000781c */ /* 0x000fc60003f0f008 */
[----:B------:R-:W-:-:S09]  /*3ea0*/  UPRMT UR8, URZ, 0x654, UR8 ;  /* 0x000006543f087896 */ /* 0x000fd20008000008 */
[----:B------:R-:W-:Y:S01]  /*3eb0*/  SYNCS.ARRIVE.TRANS64.RED.A1T0 RZ, [UR8], RZ ;  /* 0x000000ffffff79a7 */ /* 0x000fe20008100408 */
[----:B------:R-:W-:Y:S05]  /*3ec0*/  @P0 BRA `(.L_x_26) ;  /* 0x0000000000040947 */ /* 0x000fea0003800000 */
[----:B------:R-:W-:Y:S01]  /*3ed0*/  BPT.TRAP 0x1 ;  /* 0x000000040000795c */ /* 0x000fe20000300000 */
.L_x_26:
[----:B------:R-:W-:Y:S01]  /*3ee0*/  UIADD3 UR12, UR12, 0x1, URZ ;  /* 0x000000010c0c7890 */ /* 0x000fe2000fffe03f */
[C---:B------:R-:W-:Y:S01]  /*3ef0*/  ISETP.GT.AND P0, PT, R228.reuse, 0x1, PT ;  /* 0x00000001e400780c */ /* 0x040fe20003f04270 */
[----:B------:R-:W-:Y:S01]  /*3f00*/  UIADD3 UR24, UR24, 0x1, URZ ;  /* 0x0000000118187890 */ /* 0x000fe2000fffe03f */
[----:B------:R-:W-:Y:S01]  /*3f10*/  VIADD R228, R228, 0xffffffff ;  /* 0xffffffffe4e47836 */ /* 0x000fe20000000000 */
[----:B------:R-:W-:Y:S02]  /*3f20*/  UISETP.NE.AND UP0, UPT, UR12, 0x4, UPT ;  /* 0x000000040c00788c */ /* 0x000fe4000bf05270 */
[----:B------:R-:W-:Y:S02]  /*3f30*/  UISETP.NE.AND UP1, UPT, UR24, 0x4, UPT ;  /* 0x000000041800788c */ /* 0x000fe4000bf25270 */
[----:B------:R-:W-:Y:S02]  /*3f40*/  USEL UR8, URZ, 0x1, UP0 ;  /* 0x000000013f087887 */ /* 0x000fe40008000000 */
[----:B------:R-:W-:-:S02]  /*3f50*/  USEL UR12, UR12, URZ, UP0 ;  /* 0x0000003f0c0c7287 */ /* 0x000fc40008000000 */
[----:B------:R-:W-:Y:S02]  /*3f60*/  USEL UR24, UR24, URZ, UP1 ;  /* 0x0000003f18187287 */ /* 0x000fe40008800000 */
[----:B-----5:R-:W-:Y:S01]  /*3f70*/  LOP3.LUT R227, R227, UR8, RZ, 0x3c, !PT ;  /* 0x00000008e3e37c12 */ /* 0x020fe2000f8e3cff */
[----:B------:R-:W-:Y:S01]  /*3f80*/  UMOV UR8, 0x1 ;  /* 0x0000000100087882 */ /* 0x000fe20000000000 */
[----:B------:R-:W-:Y:S08]  /*3f90*/  @P0 BRA `(.L_x_27) ;  /* 0xffffffec00680947 */ /* 0x000ff0000383ffff */
.L_x_19:
[----:B------:R-:W-:-:S04]  /*3fa0*/  UISETP.NE.AND UP0, UPT, UR6, URZ, UPT ;  /* 0x0000003f0600728c */ /* 0x000fc8000bf05270 */
[----:B------:R-:W-:-:S06]  /*3fb0*/  USEL UR6, URZ, 0x1, !UP0 ;  /* 0x000000013f067887 */ /* 0x000fcc000c000000 */
[----:B------:R-:W-:-:S13]  /*3fc0*/  ISETP.NE.AND P0, PT, RZ, UR6, PT ;  /* 0x00000006ff007c0c */ /* 0x000fda000bf05270 */
[----:B------:R-:W-:Y:S05]  /*3fd0*/  @!P0 BRA `(.L_x_28) ;  /* 0x0000000c00dc8947 */ /* 0x000fea0003800000 */
[----:B------:R-:W2:Y:S04]  /*3fe0*/  LDL.LU R227, [R1+0x74] ;  /* 0x0000740001e37983 */ /* 0x000ea80000300800 */
[----:B--2---:R2:W-:Y:S04]  /*3ff0*/  STL [R1+0x88], R227 ;  /* 0x000088e301007387 */ /* 0x0045e80000100800 */
[----:B--2---:R-:W2:Y:S04]  /*4000*/  LDL.LU R227, [R1+0x70] ;  /* 0x0000700001e37983 */ /* 0x004ea80000300800 */
        /* <DEDUP_REMOVED lines=55> */
[----:B--2---:R-:W2:Y:S01]  /*4380*/  LDL.LU R227, [R1] ;  /* 0x0000000001e37983 */ /* 0x004ea20000300800 */
[----:B------:R-:W-:-:S02]  /*4390*/  WARPGROUP.DEPBAR.LE gsb0, 0x0 ;  /* 0x00008000000079c5 */ /* 0x000fc40000010000 */
[----:B------:R-:W-:Y:S01]  /*43a0*/  FADD R226, R88, R226 ;  /* 0x000000e258e27221 */ /* 0x000fe20000000000 */
        /* <DEDUP_REMOVED lines=97> */
[----:B--2---:R-:W-:-:S05]  /*49c0*/  FADD R227, R58, R227 ;  /* 0x000000e33ae37221 */ /* 0x004fca0000000000 */
[----:B------:R2:W-:Y:S04]  /*49d0*/  STL [R1], R227 ;  /* 0x000000e301007387 */ /* 0x0005e80000100800 */
[----:B--2---:R-:W2:Y:S02]  /*49e0*/  LDL.LU R227, [R1+0xf8] ;  /* 0x0000f80001e37983 */ /* 0x004ea40000300800 */
[----:B--2---:R-:W-:-:S05]  /*49f0*/  FADD R227, R59, R227 ;  /* 0x000000e33be37221 */ /* 0x004fca0000000000 */
[----:B------:R2:W-:Y:S04]  /*4a00*/  STL [R1+0x4], R227 ;  /* 0x000004e301007387 */ /* 0x0005e80000100800 */
        /* <DEDUP_REMOVED lines=83> */
[----:B------:R2:W-:Y:S02]  /*4f40*/  STL [R1+0x74], R227 ;  /* 0x000074e301007387 */ /* 0x0005e40000100800 */
.L_x_28:
[----:B------:R-:W-:Y:S02]  /*4f50*/  WARPGROUP.DEPBAR.LE gsb0, 0x0 ;  /* 0x00008000000079c5 */ /* 0x000fe40000010000 */
[----:B------:R-:W3:Y:S02]  /*4f60*/  LDC R24, c[0x0][0x28c] ;  /* 0x0000a300ff187b82 */ /* 0x000ee40000000800 */
[----:B---3--:R-:W-:-:S13]  /*4f70*/  ISETP.GE.AND P0, PT, R24, 0x1, PT ;  /* 0x000000011800780c */ /* 0x008fda0003f06270 */
[----:B------:R-:W-:Y:S05]  /*4f80*/  @!P0 BRA `(.L_x_29) ;  /* 0x0000000000408947 */ /* 0x000fea0003800000 */
[----:B------:R-:W-:-:S06]  /*4f90*/  UISETP.NE.AND UP0, UPT, UR23, 0x3, UPT ;  /* 0x000000031700788c */ /* 0x000fcc000bf05270 */
[----:B------:R-:W-:-:S13]  /*4fa0*/  PLOP3.LUT P0, PT, PT, PT, UP0, 0x80, 0x0 ;  /* 0x000000000000781c */ /* 0x000fda0003f0f008 */
[----:B------:R-:W-:Y:S05]  /*4fb0*/  @!P0 BRA `(.L_x_30) ;  /* 0x0000000000048947 */ /* 0x000fea0003800000 */
[----:B------:R-:W-:Y:S01]  /*4fc0*/  BPT.TRAP 0x1 ;  /* 0x000000040000795c */ /* 0x000fe20000300000 */
.L_x_30:
[----:B------:R-:W-:-:S04]  /*4fd0*/  UISETP.LT.AND UP0, UPT, UR9, 0x1, UPT ;  /* 0x000000010900788c */ /* 0x000fc8000bf01270 */
[----:B------:R-:W-:Y:S02]  /*4fe0*/  USEL UR6, UR9, 0x1, UP0 ;  /* 0x0000000109067887 */ /* 0x000fe40008000000 */
[----:B------:R-:W-:Y:S02]  /*4ff0*/  UISETP.GT.U32.AND UP0, UPT, UR13, 0x1, UPT ;  /* 0x000000010d00788c */ /* 0x000fe4000bf04070 */
[----:B------:R-:W-:-:S04]  /*5000*/  UIADD3 UR6, UR5, UR9, -UR6 ;  /* 0x0000000905067290 */ /* 0x000fc8000fffe806 */
[----:B------:R-:W-:Y:S01]  /*5010*/  USHF.L.U32 UR6, UR6, 0x3, URZ ;  /* 0x0000000306067899 */ /* 0x000fe2000800063f */
[----:B------:R-:W-:-:S03]  /*5020*/  PLOP3.LUT P0, PT, PT, PT, UP0, 0x80, 0x0 ;  /* 0x000000000000781c */ /* 0x000fc60003f0f008 */
[----:B------:R-:W-:-:S04]  /*5030*/  ULOP3.LUT UR6, UR6, 0x18, URZ, 0xc0, !UPT ;  /* 0x0000001806067892 */ /* 0x000fc8000f8ec03f */
[----:B------:R-:W-:-:S04]  /*5040*/  UIADD3 UR6, UR10, 0x20, UR6 ;  /* 0x000000200a067890 */ /* 0x000fc8000fffe006 */
[----:B------:R-:W-:-:S09]  /*5050*/  UPRMT UR6, URZ, 0x654, UR6 ;  /* 0x000006543f067896 */ /* 0x000fd20008000006 */
[----:B------:R-:W-:Y:S01]  /*5060*/  SYNCS.ARRIVE.TRANS64.RED.A1T0 RZ, [UR6], RZ ;  /* 0x000000ffffff79a7 */ /* 0x000fe20008100406 */
[----:B------:R-:W-:Y:S05]  /*5070*/  @P0 BRA `(.L_x_29) ;  /* 0x0000000000040947 */ /* 0x000fea0003800000 */
[----:B------:R-:W-:Y:S01]  /*5080*/  BPT.TRAP 0x1 ;  /* 0x000000040000795c */ /* 0x000fe20000300000 */
.L_x_29:
[----:B------:R3:W-:Y:S01]  /*5090*/  STL [R1+0x8c], R2 ;  /* 0x00008c0201007387 */ /* 0x0007e20000100800 */
[----:B------:R-:W4:Y:S01]  /*50a0*/  LDC R28, c[0x0][0x288] ;  /* 0x0000a200ff1c7b82 */ /* 0x000f220000000800 */
[----:B------:R-:W-:Y:S02]  /*50b0*/  ULDC UR6, c[0x0][0x284] ;  /* 0x0000a10000067ab9 */ /* 0x000fe40000000800 */
[----:B---3--:R-:W3:Y:S04]  /*50c0*/  LDL.LU R2, [R1+0x80] ;  /* 0x0000800001027983 */ /* 0x008ee80000300800 */
[----:B------:R0:W-:Y:S04]  /*50d0*/  STL [R1+0x88], R0 ;  /* 0x0000880001007387 */ /* 0x0001e80000100800 */
[----:B0-----:R-:W4:Y:S01]  /*50e0*/  LDL.LU R0, [R1+0x84] ;  /* 0x0000840001007983 */ /* 0x001f220000300800 */
[----:B--2---:R-:W0:Y:S02]  /*50f0*/  S2R R227, SR_TID.X ;  /* 0x0000000000e37919 */ /* 0x004e240000002100 */
[----:B0-----:R-:W-:-:S02]  /*5100*/  SHF.R.U32.HI R24, RZ, 0x2, R227 ;  /* 0x00000002ff187819 */ /* 0x001fc400000116e3 */
[----:B------:R-:W-:Y:S02]  /*5110*/  LOP3.LUT R26, R227, 0x60, RZ, 0xc0, !PT ;  /* 0x00000060e31a7812 */ /* 0x000fe400078ec0ff */
[----:B------:R-:W-:Y:S02]  /*5120*/  SHF.R.U32.HI R27, RZ, 0x7, R227 ;  /* 0x00000007ff1b7819 */ /* 0x000fe400000116e3 */
[----:B------:R-:W-:Y:S02]  /*5130*/  LOP3.LUT R25, R24, 0x7, RZ, 0xc0, !PT ;  /* 0x0000000718197812 */ /* 0x000fe400078ec0ff */
[----:B------:R-:W-:Y:S02]  /*5140*/  SHF.R.U32.HI R26, RZ, 0x1, R26 ;  /* 0x00000001ff1a7819 */ /* 0x000fe4000001161a */
[----:B------:R-:W-:Y:S02]  /*5150*/  LOP3.LUT R24, R27, 0x1, RZ, 0xc0, !PT ;  /* 0x000000011b187812 */ /* 0x000fe400078ec0ff */
[----:B------:R-:W-:-:S02]  /*5160*/  IADD3 R31, RZ, -R26, -R25 ;  /* 0x8000001aff1f7210 */ /* 0x000fc40007ffe819 */
[----:B------:R-:W-:Y:S01]  /*5170*/  LOP3.LUT R27, R227, 0x3, RZ, 0xc0, !PT ;  /* 0x00000003e31b7812 */ /* 0x000fe200078ec0ff */
[C---:B------:R-:W-:Y:S02]  /*5180*/  IMAD.SHL.U32 R30, R24.reuse, 0x40, RZ ;  /* 0x00000040181e7824 */ /* 0x040fe400078e00ff */
[----:B------:R-:W-:Y:S02]  /*5190*/  IMAD R31, R24, -0x40, R31 ;  /* 0xffffffc0181f7824 */ /* 0x000fe400078e021f */
[----:B---3--:R-:W-:Y:S02]  /*51a0*/  IMAD.SHL.U32 R29, R2, 0x80, RZ ;  /* 0x00000080021d7824 */ /* 0x008fe400078e00ff */
[----:B------:R0:W5:Y:S01]  /*51b0*/  LDL.LU R2, [R1+0x8c] ;  /* 0x00008c0001027983 */ /* 0x0001620000300800 */
[----:B----4-:R-:W-:Y:S02]  /*51c0*/  IMAD.WIDE R38, R0, 0x100, RZ ;  /* 0x0000010000267825 */ /* 0x010fe400078e02ff */
[----:B------:R-:W-:-:S02]  /*51d0*/  ISETP.GE.AND P0, PT, R29, R28, PT ;  /* 0x0000001c1d00720c */ /* 0x000fc40003f06270 */
[----:B------:R-:W-:Y:S01]  /*51e0*/  LOP3.LUT R43, R30, 0x40, R25, 0xe2, !PT ;  /* 0x000000401e2b7812 */ /* 0x000fe200078ee219 */
[----:B------:R-:W-:Y:S02]  /*51f0*/  IMAD.SHL.U32 R24, R0, 0x100, RZ ;  /* 0x0000010000187824 */ /* 0x000fe400078e00ff */
[----:B------:R0:W5:Y:S01]  /*5200*/  LDL.LU R0, [R1+0x88] ;  /* 0x0000880001007983 */ /* 0x0001620000300800 */
[----:B------:R-:W-:Y:S02]  /*5210*/  IMAD.SHL.U32 R32, R227, 0x2, RZ ;  /* 0x00000002e3207824 */ /* 0x000fe400078e00ff */
[C---:B------:R-:W-:Y:S01]  /*5220*/  ISETP.GE.OR P0, PT, R24.reuse, UR6, P0 ;  /* 0x0000000618007c0c */ /* 0x040fe20008706670 */
[----:B------:R-:W-:Y:S01]  /*5230*/  IMAD R42, R27, -0x2, R28 ;  /* 0xfffffffe1b2a7824 */ /* 0x000fe200078e021c */
[----:B------:R-:W-:Y:S01]  /*5240*/  IADD3 R41, -R24, UR6, R31 ;  /* 0x0000000618297c10 */ /* 0x000fe2000fffe11f */
[----:B------:R-:W-:Y:S01]  /*5250*/  IMAD.MOV.U32 R40, RZ, RZ, -0x1 ;  /* 0xffffffffff287424 */ /* 0x000fe200078e00ff */
[----:B------:R-:W-:Y:S01]  /*5260*/  LOP3.LUT R43, R38, R43, R26, 0xfe, !PT ;  /* 0x0000002b262b7212 */ /* 0x000fe200078efe1a */
[----:B------:R-:W-:Y:S01]  /*5270*/  IMAD.IADD R42, R42, 0x1, -R29 ;  /* 0x000000012a2a7824 */ /* 0x000fe200078e0a1d */
[----:B------:R-:W-:-:S07]  /*5280*/  LOP3.LUT R32, R29, 0x6, R32, 0xf8, !PT ;  /* 0x000000061d207812 */ /* 0x000fce00078ef820 */
[----:B0-----:R-:W-:Y:S05]  /*5290*/  @P0 BRA `(.L_x_31) ;  /* 0x00000090001c0947 */ /* 0x001fea0003800000 */
[----:B------:R-:W0:Y:S01]  /*52a0*/  LDC.64 R28, c[0x0][0x5c8] ;  /* 0x00017200ff1c7b82 */ /* 0x000e220000000a00 */
[----:B------:R-:W-:Y:S01]  /*52b0*/  USHF.R.S32.HI UR7, URZ, 0x1f, UR22 ;  /* 0x0000001f3f077899 */ /* 0x000fe20008011416 */
[--C-:B------:R-:W-:Y:S01]  /*52c0*/  SHF.R.S32.HI R33, RZ, 0x1f, R32.reuse ;  /* 0x0000001fff217819 */ /* 0x100fe20000011420 */
[----:B------:R-:W-:Y:S01]  /*52d0*/  ULDC.64 UR10, c[0x0][0x5d0] ;  /* 0x00017400000a7ab9 */ /* 0x000fe20000000a00 */
[----:B------:R-:W-:Y:S01]  /*52e0*/  BSSY B0, `(.L_x_31) ;  /* 0x0000902000007945 */ /* 0x000fe20003800000 */
[----:B------:R-:W-:Y:S02]  /*52f0*/  UIMAD UR6, UR7, UR10, URZ ;  /* 0x0000000a070672a4 */ /* 0x000fe4000f8e023f */
[----:B------:R-:W-:Y:S02]  /*5300*/  IMAD.U32 R27, RZ, RZ, UR10 ;  /* 0x0000000aff1b7e24 */ /* 0x000fe4000f8e00ff */
[----:B------:R-:W-:Y:S02]  /*5310*/  UIMAD UR6, UR22, UR11, UR6 ;  /* 0x0000000b160672a4 */ /* 0x000fe4000f8e0206 */
[----:B------:R-:W-:Y:S01]  /*5320*/  IMAD.WIDE.U32 R26, R27, UR22, R32 ;  /* 0x000000161b1a7c25 */ /* 0x000fe2000f8e0020 */
[----:B------:R-:W-:-:S03]  /*5330*/  ULDC.64 UR10, c[0x0][0x5c0] ;  /* 0x00017000000a7ab9 */ /* 0x000fc60000000a00 */
[----:B------:R-:W-:Y:S02]  /*5340*/  VIADD R27, R27, UR6 ;  /* 0x000000061b1b7c36 */ /* 0x000fe40008000000 */
[-C--:B0-----:R-:W-:Y:S01]  /*5350*/  IMAD R24, R39, R28.reuse, RZ ;  /* 0x0000001c27187224 */ /* 0x081fe200078e02ff */
[----:B------:R-:W-:Y:S01]  /*5360*/  SHF.L.U64.HI R34, R28, 0x3, R29 ;  /* 0x000000031c227819 */ /* 0x000fe2000001021d */
[----:B------:R-:W-:-:S04]  /*5370*/  IMAD.WIDE.U32 R26, R43, R28, R26 ;  /* 0x0000001c2b1a7225 */ /* 0x000fc800078e001a */
[----:B------:R-:W-:Y:S01]  /*5380*/  IMAD R25, R43, R29, R24 ;  /* 0x0000001d2b197224 */ /* 0x000fe200078e0218 */
[----:B------:R-:W-:Y:S01]  /*5390*/  IADD3 R24, P2, R26, UR10, RZ ;  /* 0x0000000a1a187c10 */ /* 0x000fe2000ff5e0ff */
[C---:B------:R-:W-:Y:S01]  /*53a0*/  IMAD.SHL.U32 R35, R28.reuse, 0x8, RZ ;  /* 0x000000081c237824 */ /* 0x040fe200078e00ff */
[----:B------:R-:W-:Y:S01]  /*53b0*/  LEA R30, P3, R28, R26, 0x7 ;  /* 0x0000001a1c1e7211 */ /* 0x000fe200078638ff */
[----:B------:R-:W-:-:S03]  /*53c0*/  IMAD.IADD R27, R27, 0x1, R25 ;  /* 0x000000011b1b7824 */ /* 0x000fc600078e0219 */
[----:B------:R-:W-:Y:S02]  /*53d0*/  IADD3 R26, P1, P0, R26, UR10, R35 ;  /* 0x0000000a1a1a7c10 */ /* 0x000fe4000f83e023 */
[----:B------:R-:W-:Y:S02]  /*53e0*/  IADD3.X R25, R27, UR11, RZ, P2, !PT ;  /* 0x0000000b1b197c10 */ /* 0x000fe400097fe4ff */
[----:B------:R-:W-:Y:S02]  /*53f0*/  FSETP.NEU.AND P2, PT, RZ, UR21, PT ;  /* 0x00000015ff007c0b */ /* 0x000fe4000bf4d000 */
[----:B------:R-:W-:Y:S02]  /*5400*/  LEA.HI.X R31, R28, R27, R29, 0x7, P3 ;  /* 0x0000001b1c1f7211 */ /* 0x000fe400018f3c1d */
[C---:B------:R-:W-:Y:S02]  /*5410*/  IADD3 R28, P3, R30.reuse, UR10, RZ ;  /* 0x0000000a1e1c7c10 */ /* 0x040fe4000ff7e0ff */
[----:B------:R-:W-:-:S02]  /*5420*/  IADD3 R30, P5, P6, R30, UR10, R35 ;  /* 0x0000000a1e1e7c10 */ /* 0x000fc4000febe023 */
[----:B------:R-:W-:Y:S02]  /*5430*/  IADD3.X R29, R31, UR11, RZ, P3, !PT ;  /* 0x0000000b1f1d7c10 */ /* 0x000fe40009ffe4ff */
[--C-:B------:R-:W-:Y:S02]  /*5440*/  IADD3.X R27, R27, UR11, R34.reuse, P1, P0 ;  /* 0x0000000b1b1b7c10 */ /* 0x100fe40008fe0422 */
[----:B------:R-:W-:Y:S01]  /*5450*/  IADD3.X R31, R31, UR11, R34, P5, P6 ;  /* 0x0000000b1f1f7c10 */ /* 0x000fe2000afec422 */
[----:B------:R-:W-:Y:S06]  /*5460*/  @!P2 BRA `(.L_x_32) ;  /* 0x0000006c001ca947 */ /* 0x000fec0003800000 */
[----:B------:R-:W-:Y:S01]  /*5470*/  ULDC.64 UR10, c[0x0][0x5b8] ;  /* 0x00016e00000a7ab9 */ /* 0x000fe20000000a00 */
[----:B------:R-:W-:Y:S01]  /*5480*/  ISETP.GE.AND P0, PT, R41, 0x1, PT ;  /* 0x000000012900780c */ /* 0x000fe20003f06270 */
[----:B------:R-:W-:Y:S02]  /*5490*/  UIMAD UR6, UR7, UR10, URZ ;  /* 0x0000000a070672a4 */ /* 0x000fe4000f8e023f */
[----:B------:R-:W-:Y:S01]  /*54a0*/  IMAD.U32 R35, RZ, RZ, UR10 ;  /* 0x0000000aff237e24 */ /* 0x000fe2000f8e00ff */
[----:B------:R-:W-:Y:S01]  /*54b0*/  BSSY B1, `(.L_x_33) ;  /* 0x0000010000017945 */ /* 0x000fe20003800000 */
[----:B------:R-:W-:Y:S01]  /*54c0*/  ISETP.LT.OR P3, PT, R42, 0x1, !P0 ;  /* 0x000000012a00780c */ /* 0x000fe20004761670 */
[----:B------:R-:W-:Y:S02]  /*54d0*/  UIMAD UR6, UR22, UR11, UR6 ;  /* 0x0000000b160672a4 */ /* 0x000fe4000f8e0206 */
[----:B------:R-:W-:Y:S01]  /*54e0*/  IMAD.WIDE.U32 R32, R35, UR22, R32 ;  /* 0x0000001623207c25 */ /* 0x000fe2000f8e0020 */
[----:B------:R-:W-:-:S03]  /*54f0*/  ULDC.64 UR10, c[0x0][0x5a8] ;  /* 0x00016a00000a7ab9 */ /* 0x000fc60000000a00 */
[----:B------:R-:W-:Y:S02]  /*5500*/  IMAD.MOV.U32 R36, RZ, RZ, R32 ;  /* 0x000000ffff247224 */ /* 0x000fe400078e0020 */
[----:B------:R-:W-:Y:S01]  /*5510*/  VIADD R37, R33, UR6 ;  /* 0x0000000621257c36 */ /* 0x000fe20008000000 */
[----:B------:R-:W-:Y:S02]  /*5520*/  ULDC.64 UR6, c[0x0][0x5b0] ;  /* 0x00016c0000067ab9 */ /* 0x000fe40000000a00 */
[----:B------:R-:W-:Y:S02]  /*5530*/  IMAD R34, R39, UR6, RZ ;  /* 0x0000000627227c24 */ /* 0x000fe4000f8e02ff */
[----:B------:R-:W-:-:S04]  /*5540*/  IMAD.WIDE.U32 R32, R43, UR6, R36 ;  /* 0x000000062b207c25 */ /* 0x000fc8000f8e0024 */
[--C-:B------:R-:W-:Y:S01]  /*5550*/  IMAD R35, R43, UR7, R34.reuse ;  /* 0x000000072b237c24 */ /* 0x100fe2000f8e0222 */
[----:B------:R-:W-:Y:S02]  /*5560*/  IADD3 R32, P1, R32, UR10, RZ ;  /* 0x0000000a20207c10 */ /* 0x000fe4000ff3e0ff */
[----:B------:R-:W-:Y:S02]  /*5570*/  PRMT R34, RZ, 0x7610, R34 ;  /* 0x00007610ff227816 */ /* 0x000fe40000000022 */
[----:B------:R-:W-:Y:S01]  /*5580*/  IADD3.X R33, R33, UR11, R35, P1, !PT ;  /* 0x0000000b21217c10 */ /* 0x000fe20008ffe423 */
[----:B------:R-:W-:Y:S08]  /*5590*/  @P3 BRA `(.L_x_34) ;  /* 0x0000000000043947 */ /* 0x000ff00003800000 */
[----:B------:R0:W5:Y:S02]  /*55a0*/  LDG.E.U8 R34, desc[UR14][R32.64] ;  /* 0x0000000e20227981 */ /* 0x000164000c1e1100 */
.L_x_34:
[----:B------:R-:W-:Y:S05]  /*55b0*/  BSYNC B1 ;  /* 0x0000000000017941 */ /* 0x000fea0003800000 */
.L_x_33:
[----:B-----5:R-:W-:Y:S01]  /*55c0*/  LOP3.LUT R34, R34, 0xff, RZ, 0xc0, !PT ;  /* 0x000000ff22227812 */ /* 0x020fe200078ec0ff */
[----:B------:R-:W-:Y:S01]  /*55d0*/  BSSY B1, `(.L_x_35) ;  /* 0x000000b000017945 */ /* 0x000fe20003800000 */
[----:B------:R-:W-:Y:S02]  /*55e0*/  ISETP.LT.OR P2, PT, R42, 0x2, !P0 ;  /* 0x000000022a00780c */ /* 0x000fe40004741670 */
[----:B------:R-:W-:-:S05]  /*55f0*/  F2FP.F16.E5M2.UNPACK_B R34, R34 ;  /* 0x00000022ff22723e */ /* 0x000fca00020004ff */
[----:B------:R-:W-:-:S05]  /*5600*/  HADD2.F32 R34, -RZ, R34.H0_H0 ;  /* 0x20000022ff227230 */ /* 0x000fca0000004100 */
[----:B------:R-:W-:Y:S01]  /*5610*/  FMUL R35, R34, UR21 ;  /* 0x0000001522237c20 */ /* 0x000fe20008400000 */
[----:B------:R-:W-:-:S03]  /*5620*/  PRMT R34, RZ, 0x7610, R34 ;  /* 0x00007610ff227816 */ /* 0x000fc60000000022 */
[----:B------:R-:W-:-:S05]  /*5630*/  FFMA R35, R226, UR20, R35 ;  /* 0x00000014e2237c23 */ /* 0x000fca0008000023 */
[----:B------:R-:W-:-:S05]  /*5640*/  F2FP.SATFINITE.E5M2.F32.PACK_AB_MERGE_C R35, RZ, R35, RZ ;  /* 0x00000023ff23723e */ /* 0x000fca00048060ff */
[----:B------:R2:W-:Y:S01]  /*5650*/  @!P3 STG.E.U8 desc[UR14][R24.64], R35 ;  /* 0x000000231800b986 */ /* 0x0005e2000c10110e */
[----:B------:R-:W-:Y:S05]  /*5660*/  @P2 BRA `(.L_x_36) ;  /* 0x0000000000042947 */ /* 0x000fea0003800000 */
[----:B------:R3:W5:Y:S02]  /*5670*/  LDG.E.U8 R34, desc[UR14][R32.64+0x1] ;  /* 0x0000010e20227981 */ /* 0x000764000c1e1100 */
.L_x_36:
[----:B------:R-:W-:Y:S05]  /*5680*/  BSYNC B1 ;  /* 0x0000000000017941 */ /* 0x000fea0003800000 */
.L_x_35:
[----:B-----5:R-:W-:Y:S01]  /*5690*/  LOP3.LUT R34, R34, 0xff, RZ, 0xc0, !PT ;  /* 0x000000ff22227812 */ /* 0x020fe200078ec0ff */
[----:B------:R-:W-:Y:S01]  /*56a0*/  BSSY B1, `(.L_x_37) ;  /* 0x0000013000017945 */ /* 0x000fe20003800000 */
[----:B------:R-:W-:Y:S02]  /*56b0*/  IADD3 R45, P1, R43, 0x8, RZ ;  /* 0x000000082b2d7810 */ /* 0x000fe40007f3e0ff */
[----:B------:R-:W-:-:S03]  /*56c0*/  F2FP.F16.E5M2.UNPACK_B R34, R34 ;  /* 0x00000022ff22723e */ /* 0x000fc600020004ff */
[----:B--2---:R-:W-:Y:S01]  /*56d0*/  IMAD.X R35, RZ, RZ, R39, P1 ;  /* 0x000000ffff237224 */ /* 0x004fe200008e0627 */
[----:B------:R-:W-:Y:S01]  /*56e0*/  ISETP.GE.AND P1, PT, R41, 0x9, PT ;  /* 0x000000092900780c */ /* 0x000fe20003f26270 */
[----:B------:R-:W-:Y:S02]  /*56f0*/  HADD2.F32 R34, -RZ, R34.H0_H0 ;  /* 0x20000022ff227230 */ /* 0x000fe40000004100 */
[----:B------:R-:W-:Y:S01]  /*5700*/  IMAD R46, R35, UR6, RZ ;  /* 0x00000006232e7c24 */ /* 0x000fe2000f8e02ff */
[----:B------:R-:W-:Y:S02]  /*5710*/  ISETP.LT.OR P5, PT, R42, 0x1, !P1 ;  /* 0x000000012a00780c */ /* 0x000fe40004fa1670 */
[----:B------:R-:W-:Y:S01]  /*5720*/  FMUL R44, R34, UR21 ;  /* 0x00000015222c7c20 */ /* 0x000fe20008400000 */
[----:B------:R-:W-:-:S04]  /*5730*/  IMAD.WIDE.U32 R34, R45, UR6, R36 ;  /* 0x000000062d227c25 */ /* 0x000fc8000f8e0024 */
[----:B------:R-:W-:Y:S01]  /*5740*/  FFMA R44, R225, UR20, R44 ;  /* 0x00000014e12c7c23 */ /* 0x000fe2000800002c */
[----:B------:R-:W-:Y:S01]  /*5750*/  IMAD R45, R45, UR7, R46 ;  /* 0x000000072d2d7c24 */ /* 0x000fe2000f8e022e */
[----:B------:R-:W-:-:S03]  /*5760*/  IADD3 R34, P3, R34, UR10, RZ ;  /* 0x0000000a22227c10 */ /* 0x000fc6000ff7e0ff */
[----:B------:R-:W-:Y:S02]  /*5770*/  F2FP.SATFINITE.E5M2.F32.PACK_AB_MERGE_C R47, RZ, R44, RZ ;  /* 0x0000002cff2f723e */ /* 0x000fe400048060ff */
[----:B------:R-:W-:Y:S02]  /*5780*/  IADD3.X R35, R35, UR11, R45, P3, !PT ;  /* 0x0000000b23237c10 */ /* 0x000fe40009ffe42d */
[----:B------:R-:W-:Y:S01]  /*5790*/  PRMT R44, RZ, 0x7610, R44 ;  /* 0x00007610ff2c7816 */ /* 0x000fe2000000002c */
[----:B------:R2:W-:Y:S01]  /*57a0*/  @!P2 STG.E.U8 desc[UR14][R24.64+0x1], R47 ;  /* 0x0000012f1800a986 */ /* 0x0005e2000c10110e */
[----:B------:R-:W-:Y:S05]  /*57b0*/  @P5 BRA `(.L_x_38) ;  /* 0x0000000000045947 */ /* 0x000fea0003800000 */
[----:B------:R4:W5:Y:S02]  /*57c0*/  LDG.E.U8 R44, desc[UR14][R34.64] ;  /* 0x0000000e222c7981 */ /* 0x000964000c1e1100 */
.L_x_38:
[----:B------:R-:W-:Y:S05]  /*57d0*/  BSYNC B1 ;  /* 0x0000000000017941 */ /* 0x000fea0003800000 */
.L_x_37:
        /* <DEDUP_REMOVED lines=12> */
.L_x_40:
[----:B------:R-:W-:Y:S05]  /*58a0*/  BSYNC B1 ;  /* 0x0000000000017941 */ /* 0x000fea0003800000 */
.L_x_39:
[----:B-----5:R-:W-:Y:S01]  /*58b0*/  LOP3.LUT R44, R44, 0xff, RZ, 0xc0, !PT ;  /* 0x000000ff2c2c7812 */ /* 0x020fe200078ec0ff */
[----:B------:R-:W-:Y:S01]  /*58c0*/  BSSY B1, `(.L_x_41) ;  /* 0x000000b000017945 */ /* 0x000fe20003800000 */
[----:B------:R-:W-:Y:S02]  /*58d0*/  ISETP.LT.OR P3, PT, R42, 0x9, !P0 ;  /* 0x000000092a00780c */ /* 0x000fe40004761670 */
[----:B------:R-:W-:-:S05]  /*58e0*/  F2FP.F16.E5M2.UNPACK_B R44, R44 ;  /* 0x0000002cff2c723e */ /* 0x000fca00020004ff */
[----:B------:R-:W-:-:S05]  /*58f0*/  HADD2.F32 R44, -RZ, R44.H0_H0 ;  /* 0x2000002cff2c7230 */ /* 0x000fca0000004100 */
[----:B------:R-:W-:-:S04]  /*5900*/  FMUL R44, R44, UR21 ;  /* 0x000000152c2c7c20 */ /* 0x000fc80008400000 */
[----:B------:R-:W-:-:S05]  /*5910*/  FFMA R44, R223, UR20, R44 ;  /* 0x00000014df2c7c23 */ /* 0x000fca000800002c */
[----:B0-----:R-:W-:Y:S02]  /*5920*/  F2FP.SATFINITE.E5M2.F32.PACK_AB_MERGE_C R45, RZ, R44, RZ ;  /* 0x0000002cff2d723e */ /* 0x001fe400048060ff */
[----:B------:R-:W-:-:S03]  /*5930*/  PRMT R44, RZ, 0x7610, R44 ;  /* 0x00007610ff2c7816 */ /* 0x000fc6000000002c */
[----:B------:R0:W-:Y:S01]  /*5940*/  @!P2 STG.E.U8 desc[UR14][R26.64+0x1], R45 ;  /* 0x0000012d1a00a986 */ /* 0x0001e2000c10110e */
[----:B------:R-:W-:Y:S05]  /*5950*/  @P3 BRA `(.L_x_42) ;  /* 0x0000000000043947 */ /* 0x000fea0003800000 */
[----:B------:R0:W5:Y:S02]  /*5960*/  LDG.E.U8 R44, desc[UR14][R32.64+0x8] ;  /* 0x0000080e202c7981 */ /* 0x000164000c1e1100 */
.L_x_42:
[----:B------:R-:W-:Y:S05]  /*5970*/  BSYNC B1 ;  /* 0x0000000000017941 */ /* 0x000fea0003800000 */
.L_x_41:
[----:B-----5:R-:W-:Y:S01]  /*5980*/  LOP3.LUT R44, R44, 0xff, RZ, 0xc0, !PT ;  /* 0x000000ff2c2c7812 */ /* 0x020fe200078ec0ff */
[----:B------:R-:W-:Y:S01]  /*5990*/  BSSY B1, `(.L_x_43) ;  /* 0x000000b000017945 */ /* 0x000fe20003800000 */
[----:B------:R-:W-:Y:S02]  /*59a0*/  ISETP.LT.OR P2, PT, R42, 0xa, !P0 ;  /* 0x0000000a2a00780c */ /* 0x000fe40004741670 */
[----:B------:R-:W-:-:S05]  /*59b0*/  F2FP.F16.E5M2.UNPACK_B R44, R44 ;  /* 0x0000002cff2c723e */ /* 0x000fca00020004ff */
[----:B------:R-:W-:-:S05]  /*59c0*/  HADD2.F32 R44, -RZ, R44.H0_H0 ;  /* 0x2000002cff2c7230 */ /* 0x000fca0000004100 */
[----:B0-----:R-:W-:Y:S01]  /*59d0*/  FMUL R45, R44, UR21 ;  /* 0x000000152c2d7c20 */ /* 0x001fe20008400000 */
[----:B------:R-:W-:-:S03]  /*59e0*/  PRMT R44, RZ, 0x7610, R44 ;  /* 0x00007610ff2c7816 */ /* 0x000fc6000000002c */
[----:B------:R-:W-:-:S05]  /*59f0*/  FFMA R45, R222, UR20, R45 ;  /* 0x00000014de2d7c23 */ /* 0x000fca000800002d */
[----:B------:R-:W-:-:S05]  /*5a00*/  F2FP.SATFINITE.E5M2.F32.PACK_AB_MERGE_C R45, RZ, R45, RZ ;  /* 0x0000002dff2d723e */ /* 0x000fca00048060ff */
[----:B------:R0:W-:Y:S01]  /*5a10*/  @!P3 STG.E.U8 desc[UR14][R24.64+0x8], R45 ;  /* 0x0000082d1800b986 */ /* 0x0001e2000c10110e */
[----:B------:R-:W-:Y:S05]  /*5a20*/  @P2 BRA `(.L_x_44) ;  /* 0x0000000000042947 */ /* 0x000fea0003800000 */
[----:B------:R0:W5:Y:S02]  /*5a30*/  LDG.E.U8 R44, desc[UR14][R32.64+0x9] ;  /* 0x0000090e202c7981 */ /* 0x000164000c1e1100 */
.L_x_44:
[----:B------:R-:W-:Y:S05]  /*5a40*/  BSYNC B1 ;  /* 0x0000000000017941 */ /* 0x000fea0003800000 */
.L_x_43:
        /* <DEDUP_REMOVED lines=12> */
.L_x_46:
[----:B------:R-:W-:Y:S05]  /*5b10*/  BSYNC B1 ;  /* 0x0000000000017941 */ /* 0x000fea0003800000 */
.L_x_45:
        /* <DEDUP_REMOVED lines=12> */
.L_x_48:
[----:B------:R-:W-:Y:S05]  /*5be0*/  BSYNC B1 ;  /* 0x0000000000017941 */ /* 0x000fea0003800000 */
.L_x_47:
        /* <DEDUP_REMOVED lines=12> */
.L_x_50:
[----:B------:R-:W-:Y:S05]  /*5cb0*/  BSYNC B1 ;  /* 0x0000000000017941 */ /* 0x000fea0003800000 */
.L_x_49:
        /* <DEDUP_REMOVED lines=12> */
.L_x_52:
[----:B------:R-:W-:Y:S05]  /*5d80*/  BSYNC B1 ;  /* 0x0000000000017941 */ /* 0x000fea0003800000 */
.L_x_51:
        /* <DEDUP_REMOVED lines=12> */
.L_x_54:
[----:B------:R-:W-:Y:S05]  /*5e50*/  BSYNC B1 ;  /* 0x0000000000017941 */ /* 0x000fea0003800000 */
.L_x_53:
        /* <DEDUP_REMOVED lines=12> */
.L_x_56:
[----:B------:R-:W-:Y:S05]  /*5f20*/  BSYNC B1 ;  /* 0x0000000000017941 */ /* 0x000fea0003800000 */
.L_x_55:
        /* <DEDUP_REMOVED lines=12> */
.L_x_58:
[----:B------:R-:W-:Y:S05]  /*5ff0*/  BSYNC B1 ;  /* 0x0000000000017941 */ /* 0x000fea0003800000 */
.L_x_57:
        /* <DEDUP_REMOVED lines=12> */
.L_x_60:
[----:B------:R-:W-:Y:S05]  /*60c0*/  BSYNC B1 ;  /* 0x0000000000017941 */ /* 0x000fea0003800000 */
.L_x_59:
        /* <DEDUP_REMOVED lines=12> */
.L_x_62:
[----:B------:R-:W-:Y:S05]  /*6190*/  BSYNC B1 ;  /* 0x0000000000017941 */ /* 0x000fea0003800000 */
.L_x_61:
        /* <DEDUP_REMOVED lines=12> */
.L_x_64:
[----:B------:R-:W-:Y:S05]  /*6260*/  BSYNC B1 ;  /* 0x0000000000017941 */ /* 0x000fea0003800000 */
.L_x_63:
        /* <DEDUP_REMOVED lines=12> */
.L_x_66:
[----:B------:R-:W-:Y:S05]  /*6330*/  BSYNC B1 ;  /* 0x0000000000017941 */ /* 0x000fea0003800000 */
.L_x_65:
        /* <DEDUP_REMOVED lines=12> */
.L_x_68:
[----:B------:R-:W-:Y:S05]  /*6400*/  BSYNC B1 ;  /* 0x0000000000017941 */ /* 0x000fea0003800000 */
.L_x_67:
        /* <DEDUP_REMOVED lines=12> */
.L_x_70:
[----:B------:R-:W-:Y:S05]  /*64d0*/  BSYNC B1 ;  /* 0x0000000000017941 */ /* 0x000fea0003800000 */
.L_x_69:
        /* <DEDUP_REMOVED lines=12> */
.L_x_72:
[----:B------:R-:W-:Y:S05]  /*65a0*/  BSYNC B1 ;  /* 0x0000000000017941 */ /* 0x000fea0003800000 */
.L_x_71:
        /* <DEDUP_REMOVED lines=12> */
.L_x_74:
[----:B------:R-:W-:Y:S05]  /*6670*/  BSYNC B1 ;  /* 0x0000000000017941 */ /* 0x000fea0003800000 */
.L_x_73:
        /* <DEDUP_REMOVED lines=12> */
.L_x_76:
[----:B------:R-:W-:Y:S05]  /*6740*/  BSYNC B1 ;  /* 0x0000000000017941 */ /* 0x000fea0003800000 */
.L_x_75:
        /* <DEDUP_REMOVED lines=12> */
.L_x_78:
[----:B------:R-:W-:Y:S05]  /*6810*/  BSYNC B1 ;  /* 0x0000000000017941 */ /* 0x000fea0003800000 */
.L_x_77:
        /* <DEDUP_REMOVED lines=12> */
.L_x_80:
[----:B------:R-:W-:Y:S05]  /*68e0*/  BSYNC B1 ;  /* 0x0000000000017941 */ /* 0x000fea0003800000 */
.L_x_79:
        /* <DEDUP_REMOVED lines=12> */
.L_x_82:
[----:B------:R-:W-:Y:S05]  /*69b0*/  BSYNC B1 ;  /* 0x0000000000017941 */ /* 0x000fea0003800000 */
.L_x_81:
        /* <DEDUP_REMOVED lines=12> */
.L_x_84:
[----:B------:R-:W-:Y:S05]  /*6a80*/  BSYNC B1 ;  /* 0x0000000000017941 */ /* 0x000fea0003800000 */
.L_x_83:
        /* <DEDUP_REMOVED lines=12> */
.L_x_86:
[----:B------:R-:W-:Y:S05]  /*6b50*/  BSYNC B1 ;  /* 0x0000000000017941 */ /* 0x000fea0003800000 */
.L_x_85:
        /* <DEDUP_REMOVED lines=12> */
.L_x_88:
[----:B------:R-:W-:Y:S05]  /*6c20*/  BSYNC B1 ;  /* 0x0000000000017941 */ /* 0x000fea0003800000 */
.L_x_87:
        /* <DEDUP_REMOVED lines=12> */
.L_x_90:
[----:B------:R-:W-:Y:S05]  /*6cf0*/  BSYNC B1 ;  /* 0x0000000000017941 */ /* 0x000fea0003800000 */
.L_x_89:
        /* <DEDUP_REMOVED lines=12> */
.L_x_92:
[----:B------:R-:W-:Y:S05]  /*6dc0*/  BSYNC B1 ;  /* 0x0000000000017941 */ /* 0x000fea0003800000 */
.L_x_91:
        /* <DEDUP_REMOVED lines=12> */
.L_x_94:
[----:B------:R-:W-:Y:S05]  /*6e90*/  BSYNC B1 ;  /* 0x0000000000017941 */ /* 0x000fea0003800000 */
.L_x_93:
        /* <DEDUP_REMOVED lines=12> */
.L_x_96:
[----:B------:R-:W-:Y:S05]  /*6f60*/  BSYNC B1 ;  /* 0x0000000000017941 */ /* 0x000fea0003800000 */
.L_x_95:
        /* <DEDUP_REMOVED lines=12> */
.L_x_98:
[----:B------:R-:W-:Y:S05]  /*7030*/  BSYNC B1 ;  /* 0x0000000000017941 */ /* 0x000fea0003800000 */
.L_x_97:
        /* <DEDUP_REMOVED lines=12> */
.L_x_100:
[----:B------:R-:W-:Y:S05]  /*7100*/  BSYNC B1 ;  /* 0x0000000000017941 */ /* 0x000fea0003800000 */
.L_x_99:
        /* <DEDUP_REMOVED lines=12> */
.L_x_102:
[----:B------:R-:W-:Y:S05]  /*71d0*/  BSYNC B1 ;  /* 0x0000000000017941 */ /* 0x000fea0003800000 */
.L_x_101:
        /* <DEDUP_REMOVED lines=12> */
.L_x_104:
[----:B------:R-:W-:Y:S05]  /*72a0*/  BSYNC B1 ;  /* 0x0000000000017941 */ /* 0x000fea0003800000 */
.L_x_103:
        /* <DEDUP_REMOVED lines=12> */
.L_x_106:
[----:B------:R-:W-:Y:S05]  /*7370*/  BSYNC B1 ;  /* 0x0000000000017941 */ /* 0x000fea0003800000 */
.L_x_105:
        /* <DEDUP_REMOVED lines=12> */
.L_x_108:
[----:B------:R-:W-:Y:S05]  /*7440*/  BSYNC B1 ;  /* 0x0000000000017941 */ /* 0x000fea0003800000 */
.L_x_107:
        /* <DEDUP_REMOVED lines=12> */
.L_x_110:
[----:B------:R-:W-:Y:S05]  /*7510*/  BSYNC B1 ;  /* 0x0000000000017941 */ /* 0x000fea0003800000 */
.L_x_109:
        /* <DEDUP_REMOVED lines=12> */
.L_x_112:
[----:B------:R-:W-:Y:S05]  /*75e0*/  BSYNC B1 ;  /* 0x0000000000017941 */ /* 0x000fea0003800000 */
.L_x_111:
        /* <DEDUP_REMOVED lines=12> */
.L_x_114:
[----:B------:R-:W-:Y:S05]  /*76b0*/  BSYNC B1 ;  /* 0x0000000000017941 */ /* 0x000fea0003800000 */
.L_x_113:
        /* <DEDUP_REMOVED lines=12> */
.L_x_116:
[----:B------:R-:W-:Y:S05]  /*7780*/  BSYNC B1 ;  /* 0x0000000000017941 */ /* 0x000fea0003800000 */
.L_x_115:
        /* <DEDUP_REMOVED lines=12> */
.L_x_118:
[----:B------:R-:W-:Y:S05]  /*7850*/  BSYNC B1 ;  /* 0x0000000000017941 */ /* 0x000fea0003800000 */
.L_x_117:
        /* <DEDUP_REMOVED lines=12> */
.L_x_120:
[----:B------:R-:W-:Y:S05]  /*7920*/  BSYNC B1 ;  /* 0x0000000000017941 */ /* 0x000fea0003800000 */
.L_x_119:
        /* <DEDUP_REMOVED lines=12> */
.L_x_122:
[----:B------:R-:W-:Y:S05]  /*79f0*/  BSYNC B1 ;  /* 0x0000000000017941 */ /* 0x000fea0003800000 */
.L_x_121:
        /* <DEDUP_REMOVED lines=12> */
.L_x_124:
[----:B------:R-:W-:Y:S05]  /*7ac0*/  BSYNC B1 ;  /* 0x0000000000017941 */ /* 0x000fea0003800000 */
.L_x_123:
        /* <DEDUP_REMOVED lines=12> */
.L_x_126:
[----:B------:R-:W-:Y:S05]  /*7b90*/  BSYNC B1 ;  /* 0x0000000000017941 */ /* 0x000fea0003800000 */
.L_x_125:
        /* <DEDUP_REMOVED lines=12> */
.L_x_128:
[----:B------:R-:W-:Y:S05]  /*7c60*/  BSYNC B1 ;  /* 0x0000000000017941 */ /* 0x000fea0003800000 */
.L_x_127:
        /* <DEDUP_REMOVED lines=12> */
.L_x_130:
[----:B------:R-:W-:Y:S05]  /*7d30*/  BSYNC B1 ;  /* 0x0000000000017941 */ /* 0x000fea0003800000 */
.L_x_129:
        /* <DEDUP_REMOVED lines=12> */
.L_x_132:
[----:B------:R-:W-:Y:S05]  /*7e00*/  BSYNC B1 ;  /* 0x0000000000017941 */ /* 0x000fea0003800000 */
.L_x_131:
        /* <DEDUP_REMOVED lines=12> */
.L_x_134:
[----:B------:R-:W-:Y:S05]  /*7ed0*/  BSYNC B1 ;  /* 0x0000000000017941 */ /* 0x000fea0003800000 */
.L_x_133:
        /* <DEDUP_REMOVED lines=12> */
.L_x_136:
[----:B------:R-:W-:Y:S05]  /*7fa0*/  BSYNC B1 ;  /* 0x0000000000017941 */ /* 0x000fea0003800000 */
.L_x_135:
        /* <DEDUP_REMOVED lines=12> */
.L_x_138:
[----:B------:R-:W-:Y:S05]  /*8070*/  BSYNC B1 ;  /* 0x0000000000017941 */ /* 0x000fea0003800000 */
.L_x_137:
        /* <DEDUP_REMOVED lines=12> */
.L_x_140:
[----:B------:R-:W-:Y:S05]  /*8140*/  BSYNC B1 ;  /* 0x0000000000017941 */ /* 0x000fea0003800000 */
.L_x_139:
        /* <DEDUP_REMOVED lines=12> */
.L_x_142:
[----:B------:R-:W-:Y:S05]  /*8210*/  BSYNC B1 ;  /* 0x0000000000017941 */ /* 0x000fea0003800000 */
.L_x_141:
        /* <DEDUP_REMOVED lines=12> */
.L_x_144:
[----:B------:R-:W-:Y:S05]  /*82e0*/  BSYNC B1 ;  /* 0x0000000000017941 */ /* 0x000fea0003800000 */
.L_x_143:
        /* <DEDUP_REMOVED lines=12> */
.L_x_146:
[----:B------:R-:W-:Y:S05]  /*83b0*/  BSYNC B1 ;  /* 0x0000000000017941 */ /* 0x000fea0003800000 */
.L_x_145:
        /* <DEDUP_REMOVED lines=12> */
.L_x_148:
[----:B------:R-:W-:Y:S05]  /*8480*/  BSYNC B1 ;  /* 0x0000000000017941 */ /* 0x000fea0003800000 */
.L_x_147:
        /* <DEDUP_REMOVED lines=12> */
.L_x_150:
[----:B------:R-:W-:Y:S05]  /*8550*/  BSYNC B1 ;  /* 0x0000000000017941 */ /* 0x000fea0003800000 */
.L_x_149:
        /* <DEDUP_REMOVED lines=12> */
.L_x_152:
[----:B------:R-:W-:Y:S05]  /*8620*/  BSYNC B1 ;  /* 0x0000000000017941 */ /* 0x000fea0003800000 */
.L_x_151:
        /* <DEDUP_REMOVED lines=12> */
.L_x_154:
[----:B------:R-:W-:Y:S05]  /*86f0*/  BSYNC B1 ;  /* 0x0000000000017941 */ /* 0x000fea0003800000 */
.L_x_153:
        /* <DEDUP_REMOVED lines=12> */
.L_x_156:
[----:B------:R-:W-:Y:S05]  /*87c0*/  BSYNC B1 ;  /* 0x0000000000017941 */ /* 0x000fea0003800000 */
.L_x_155:
[----:B-----5:R-:W-:Y:S01]  /*87d0*/  LOP3.LUT R44, R44, 0xff, RZ, 0xc0, !PT ;  /* 0x000000ff2c2c7812 */ /* 0x020fe200078ec0ff */
[----:B------:R-:W-:Y:S01]  /*87e0*/  BSSY B1, `(.L_x_157) ;  /* 0x000000b000017945 */ /* 0x000fe20003800000 */
[----:B------:R-:W-:Y:S02]  /*87f0*/  ISETP.LT.OR P2, PT, R42, 0x79, !P1 ;  /* 0x000000792a00780c */ /* 0x000fe40004f41670 */
[----:B------:R-:W-:Y:S02]  /*8800*/  F2FP.F16.E5M2.UNPACK_B R44, R44 ;  /* 0x0000002cff2c723e */ /* 0x000fe400020004ff */
[----:B0--3--:R-:W-:-:S03]  /*8810*/  PRMT R32, RZ, 0x7610, R32 ;  /* 0x00007610ff207816 */ /* 0x009fc60000000020 */
[----:B------:R-:W-:-:S05]  /*8820*/  HADD2.F32 R44, -RZ, R44.H0_H0 ;  /* 0x2000002cff2c7230 */ /* 0x000fca0000004100 */
[----:B------:R-:W-:-:S04]  /*8830*/  FMUL R44, R44, UR21 ;  /* 0x000000152c2c7c20 */ /* 0x000fc80008400000 */
[----:B------:R-:W-:-:S05]  /*8840*/  FFMA R44, R165, UR20, R44 ;  /* 0x00000014a52c7c23 */ /* 0x000fca000800002c */
[----:B------:R-:W-:-:S05]  /*8850*/  F2FP.SATFINITE.E5M2.F32.PACK_AB_MERGE_C R33, RZ, R44, RZ ;  /* 0x0000002cff21723e */ /* 0x000fca00048060ff */
[----:B------:R0:W-:Y:S01]  /*8860*/  @!P0 STG.E.U8 desc[UR14][R24.64+0x79], R33 ;  /* 0x0000792118008986 */ /* 0x0001e2000c10110e */
[----:B------:R-:W-:Y:S05]  /*8870*/  @P2 BRA `(.L_x_158) ;  /* 0x0000000000042947 */ /* 0x000fea0003800000 */
[----:B------:R3:W5:Y:S02]  /*8880*/  LDG.E.U8 R32, desc[UR14][R34.64+0x78] ;  /* 0x0000780e22207981 */ /* 0x000764000c1e1100 */
.L_x_158:
[----:B------:R-:W-:Y:S05]  /*8890*/  BSYNC B1 ;  /* 0x0000000000017941 */ /* 0x000fea0003800000 */
.L_x_157:
[----:B-----5:R-:W-:Y:S01]  /*88a0*/  LOP3.LUT R32, R32, 0xff, RZ, 0xc0, !PT ;  /* 0x000000ff20207812 */ /* 0x020fe200078ec0ff */
[----:B------:R-:W-:Y:S01]  /*88b0*/  BSSY B1, `(.L_x_159) ;  /* 0x000000b000017945 */ /* 0x000fe20003800000 */
[----:B------:R-:W-:Y:S02]  /*88c0*/  ISETP.LT.OR P1, PT, R42, 0x7a, !P1 ;  /* 0x0000007a2a00780c */ /* 0x000fe40004f21670 */
[----:B------:R-:W-:Y:S02]  /*88d0*/  F2FP.F16.E5M2.UNPACK_B R32, R32 ;  /* 0x00000020ff20723e */ /* 0x000fe400020004ff */
[----:B0-2---:R-:W-:-:S03]  /*88e0*/  PRMT R24, RZ, 0x7610, R24 ;  /* 0x00007610ff187816 */ /* 0x005fc60000000018 */
[----:B------:R-:W-:-:S05]  /*88f0*/  HADD2.F32 R32, -RZ, R32.H0_H0 ;  /* 0x20000020ff207230 */ /* 0x000fca0000004100 */
[----:B------:R-:W-:-:S04]  /*8900*/  FMUL R25, R32, UR21 ;  /* 0x0000001520197c20 */ /* 0x000fc80008400000 */
[----:B------:R-:W-:-:S05]  /*8910*/  FFMA R25, R164, UR20, R25 ;  /* 0x00000014a4197c23 */ /* 0x000fca0008000019 */
[----:B------:R-:W-:-:S05]  /*8920*/  F2FP.SATFINITE.E5M2.F32.PACK_AB_MERGE_C R25, RZ, R25, RZ ;  /* 0x00000019ff19723e */ /* 0x000fca00048060ff */
[----:B------:R0:W-:Y:S01]  /*8930*/  @!P2 STG.E.U8 desc[UR14][R26.64+0x78], R25 ;  /* 0x000078191a00a986 */ /* 0x0001e2000c10110e */
[----:B------:R-:W-:Y:S05]  /*8940*/  @P1 BRA `(.L_x_160) ;  /* 0x0000000000041947 */ /* 0x000fea0003800000 */
[----:B------:R2:W5:Y:S02]  /*8950*/  LDG.E.U8 R24, desc[UR14][R34.64+0x79] ;  /* 0x0000790e22187981 */ /* 0x000564000c1e1100 */
.L_x_160:
[----:B------:R-:W-:Y:S05]  /*8960*/  BSYNC B1 ;  /* 0x0000000000017941 */ /* 0x000fea0003800000 */
.L_x_159:
[----:B-----5:R-:W-:Y:S01]  /*8970*/  LOP3.LUT R24, R24, 0xff, RZ, 0xc0, !PT ;  /* 0x000000ff18187812 */ /* 0x020fe200078ec0ff */
[----:B------:R-:W-:Y:S01]  /*8980*/  BSSY B1, `(.L_x_161) ;  /* 0x0000013000017945 */ /* 0x000fe20003800000 */
[----:B------:R-:W-:Y:S02]  /*8990*/  IADD3 R33, P0, R43, 0x80, RZ ;  /* 0x000000802b217810 */ /* 0x000fe40007f1e0ff */
[----:B------:R-:W-:-:S03]  /*89a0*/  F2FP.F16.E5M2.UNPACK_B R24, R24 ;  /* 0x00000018ff18723e */ /* 0x000fc600020004ff */
[----:B0-----:R-:W-:Y:S01]  /*89b0*/  IMAD.X R25, RZ, RZ, R39, P0 ;  /* 0x000000ffff197224 */ /* 0x001fe200000e0627 */
[----:B------:R-:W-:Y:S01]  /*89c0*/  ISETP.GE.AND P0, PT, R41, 0x81, PT ;  /* 0x000000812900780c */ /* 0x000fe20003f06270 */
[----:B------:R-:W-:Y:S02]  /*89d0*/  HADD2.F32 R24, -RZ, R24.H0_H0 ;  /* 0x20000018ff187230 */ /* 0x000fe40000004100 */
[----:B--234-:R-:W-:Y:S01]  /*89e0*/  IMAD R34, R25, UR6, RZ ;  /* 0x0000000619227c24 */ /* 0x01cfe2000f8e02ff */
        /* <DEDUP_REMOVED lines=12> */
.L_x_162:
[----:B------:R-:W-:Y:S05]  /*8ab0*/  BSYNC B1 ;  /* 0x0000000000017941 */ /* 0x000fea0003800000 */
.L_x_161:
[----:B-----5:R-:W-:Y:S01]  /*8ac0*/  LOP3.LUT R32, R32, 0xff, RZ, 0xc0, !PT ;  /* 0x000000ff20207812 */ /* 0x020fe200078ec0ff */
[----:B------:R-:W-:Y:S01]  /*8ad0*/  BSSY B1, `(.L_x_163) ;  /* 0x000000b000017945 */ /* 0x000fe20003800000 */
[----:B------:R-:W-:Y:S02]  /*8ae0*/  ISETP.LT.OR P2, PT, R42, 0x2, !P0 ;  /* 0x000000022a00780c */ /* 0x000fe40004741670 */
[----:B------:R-:W-:Y:S02]  /*8af0*/  F2FP.F16.E5M2.UNPACK_B R32, R32 ;  /* 0x00000020ff20723e */ /* 0x000fe400020004ff */
[----:B0-----:R-:W-:-:S03]  /*8b00*/  PRMT R26, RZ, 0x7610, R26 ;  /* 0x00007610ff1a7816 */ /* 0x001fc6000000001a */
[----:B------:R-:W-:-:S05]  /*8b10*/  HADD2.F32 R32, -RZ, R32.H0_H0 ;  /* 0x20000020ff207230 */ /* 0x000fca0000004100 */
[----:B------:R-:W-:-:S04]  /*8b20*/  FMUL R27, R32, UR21 ;  /* 0x00000015201b7c20 */ /* 0x000fc80008400000 */
[----:B------:R-:W-:-:S05]  /*8b30*/  FFMA R27, R162, UR20, R27 ;  /* 0x00000014a21b7c23 */ /* 0x000fca000800001b */
[----:B------:R-:W-:-:S05]  /*8b40*/  F2FP.SATFINITE.E5M2.F32.PACK_AB_MERGE_C R27, RZ, R27, RZ ;  /* 0x0000001bff1b723e */ /* 0x000fca00048060ff */
[----:B------:R0:W-:Y:S01]  /*8b50*/  @!P3 STG.E.U8 desc[UR14][R28.64], R27 ;  /* 0x0000001b1c00b986 */ /* 0x0001e2000c10110e */
[----:B------:R-:W-:Y:S05]  /*8b60*/  @P2 BRA `(.L_x_164) ;  /* 0x0000000000042947 */ /* 0x000fea0003800000 */
[----:B------:R3:W5:Y:S02]  /*8b70*/  LDG.E.U8 R26, desc[UR14][R24.64+0x1] ;  /* 0x0000010e181a7981 */ /* 0x000764000c1e1100 */
.L_x_164:
[----:B------:R-:W-:Y:S05]  /*8b80*/  BSYNC B1 ;  /* 0x0000000000017941 */ /* 0x000fea0003800000 */
.L_x_163:
[----:B-----5:R-:W-:Y:S01]  /*8b90*/  LOP3.LUT R26, R26, 0xff, RZ, 0xc0, !PT ;  /* 0x000000ff1a1a7812 */ /* 0x020fe200078ec0ff */
[----:B------:R-:W-:Y:S01]  /*8ba0*/  BSSY B1, `(.L_x_165) ;  /* 0x0000013000017945 */ /* 0x000fe20003800000 */
[----:B------:R-:W-:Y:S02]  /*8bb0*/  IADD3 R43, P1, R43, 0x88, RZ ;  /* 0x000000882b2b7810 */ /* 0x000fe40007f3e0ff */
[----:B------:R-:W-:Y:S02]  /*8bc0*/  F2FP.F16.E5M2.UNPACK_B R26, R26 ;  /* 0x0000001aff1a723e */ /* 0x000fe400020004ff */
[----:B------:R-:W-:Y:S01]  /*8bd0*/  PRMT R32, RZ, 0x7610, R32 ;  /* 0x00007610ff207816 */ /* 0x000fe20000000020 */
[----:B------:R-:W-:Y:S01]  /*8be0*/  IMAD.X R38, RZ, RZ, R39, P1 ;  /* 0x000000ffff267224 */ /* 0x000fe200008e0627 */
[----:B------:R-:W-:Y:S01]  /*8bf0*/  ISETP.GE.AND P1, PT, R41, 0x89, PT ;  /* 0x000000892900780c */ /* 0x000fe20003f26270 */
[----:B------:R-:W-:Y:S02]  /*8c00*/  HADD2.F32 R26, -RZ, R26.H0_H0 ;  /* 0x2000001aff1a7230 */ /* 0x000fe40000004100 */
[----:B------:R-:W-:Y:S01]  /*8c10*/  IMAD R38, R38, UR6, RZ ;  /* 0x0000000626267c24 */ /* 0x000fe2000f8e02ff */
[----:B------:R-:W-:Y:S01]  /*8c20*/  ISETP.LT.OR P5, PT, R42, 0x1, !P1 ;  /* 0x000000012a00780c */ /* 0x000fe20004fa1670 */
[----:B------:R-:W-:-:S04]  /*8c30*/  IMAD.WIDE.U32 R36, R43, UR6, R36 ;  /* 0x000000062b247c25 */ /* 0x000fc8000f8e0024 */
[----:B------:R-:W-:Y:S01]  /*8c40*/  FMUL R26, R26, UR21 ;  /* 0x000000151a1a7c20 */ /* 0x000fe20008400000 */
[----:B------:R-:W-:-:S03]  /*8c50*/  IMAD R43, R43, UR7, R38 ;  /* 0x000000072b2b7c24 */ /* 0x000fc6000f8e0226 */
[----:B------:R-:W-:Y:S01]  /*8c60*/  FFMA R161, R161, UR20, R26 ;  /* 0x00000014a1a17c23 */ /* 0x000fe2000800001a */
[----:B------:R-:W-:-:S04]  /*8c70*/  IADD3 R26, P3, R36, UR10, RZ ;  /* 0x0000000a241a7c10 */ /* 0x000fc8000ff7e0ff */
[----:B------:R-:W-:Y:S02]  /*8c80*/  F2FP.SATFINITE.E5M2.F32.PACK_AB_MERGE_C R161, RZ, R161, RZ ;  /* 0x000000a1ffa1723e */ /* 0x000fe400048060ff */
[----:B0-----:R-:W-:-:S03]  /*8c90*/  IADD3.X R27, R37, UR11, R43, P3, !PT ;  /* 0x0000000b251b7c10 */ /* 0x001fc60009ffe42b */
[----:B------:R0:W-:Y:S01]  /*8ca0*/  @!P2 STG.E.U8 desc[UR14][R28.64+0x1], R161 ;  /* 0x000001a11c00a986 */ /* 0x0001e2000c10110e */
[----:B------:R-:W-:Y:S05]  /*8cb0*/  @P5 BRA `(.L_x_166) ;  /* 0x0000000000045947 */ /* 0x000fea0003800000 */
[----:B------:R4:W5:Y:S02]  /*8cc0*/  LDG.E.U8 R32, desc[UR14][R26.64] ;  /* 0x0000000e1a207981 */ /* 0x000964000c1e1100 */
.L_x_166:
[----:B------:R-:W-:Y:S05]  /*8cd0*/  BSYNC B1 ;  /* 0x0000000000017941 */ /* 0x000fea0003800000 */
.L_x_165:
        /* <DEDUP_REMOVED lines=12> */
.L_x_168:
[----:B------:R-:W-:Y:S05]  /*8da0*/  BSYNC B1 ;  /* 0x0000000000017941 */ /* 0x000fea0003800000 */
.L_x_167:
        /* <DEDUP_REMOVED lines=12> */
.L_x_170:
[----:B------:R-:W-:Y:S05]  /*8e70*/  BSYNC B1 ;  /* 0x0000000000017941 */ /* 0x000fea0003800000 */
.L_x_169:
        /* <DEDUP_REMOVED lines=12> */
.L_x_172:
[----:B------:R-:W-:Y:S05]  /*8f40*/  BSYNC B1 ;  /* 0x0000000000017941 */ /* 0x000fea0003800000 */
.L_x_171:
        /* <DEDUP_REMOVED lines=12> */
.L_x_174:
[----:B------:R-:W-:Y:S05]  /*9010*/  BSYNC B1 ;  /* 0x0000000000017941 */ /* 0x000fea0003800000 */
.L_x_173:
        /* <DEDUP_REMOVED lines=12> */
.L_x_176:
[----:B------:R-:W-:Y:S05]  /*90e0*/  BSYNC B1 ;  /* 0x0000000000017941 */ /* 0x000fea0003800000 */
.L_x_175:
        /* <DEDUP_REMOVED lines=12> */
.L_x_178:
[----:B------:R-:W-:Y:S05]  /*91b0*/  BSYNC B1 ;  /* 0x0000000000017941 */ /* 0x000fea0003800000 */
.L_x_177:
        /* <DEDUP_REMOVED lines=12> */
.L_x_180:
[----:B------:R-:W-:Y:S05]  /*9280*/  BSYNC B1 ;  /* 0x0000000000017941 */ /* 0x000fea0003800000 */
.L_x_179:
        /* <DEDUP_REMOVED lines=12> */
.L_x_182:
[----:B------:R-:W-:Y:S05]  /*9350*/  BSYNC B1 ;  /* 0x0000000000017941 */ /* 0x000fea0003800000 */
.L_x_181:
        /* <DEDUP_REMOVED lines=12> */
.L_x_184:
[----:B------:R-:W-:Y:S05]  /*9420*/  BSYNC B1 ;  /* 0x0000000000017941 */ /* 0x000fea0003800000 */
.L_x_183:
[----:B-----5:R-:W-:Y:S01]  /*9430*/  LOP3.LUT R32, R32, 0xff, RZ, 0xc0, !PT ;  /* 0x000000ff20207812 */ /* 0x020fe200078ec0ff */
[----:B------:R-:W-:Y:S01]  /*9440*/  BSSY B1, `(.L_x_185) ;  /* 0x000000b000017945 */ /* 0x000fe20003800000 */
[----:B------:R-:W-:Y:S02]  /*9450*/  ISETP.LT.OR P3, PT, R42, 0x19, !P0 ;  /* 0x000000192a00780c */ /* 0x000fe40004761670 */
[----:B------:R-:W-:-:S05]  /*9460*/  F2FP.F16.E5M2.UNPACK_B R32, R32 ;  /* 0x00000020ff20723e */ /* 0x000fca00020004ff */
[----:B------:R-:W-:-:S05]  /*9470*/  HADD2.F32 R32, -RZ, R32.H0_H0 ;  /* 0x20000020ff207230 */ /* 0x000fca0000004100 */
[----:B------:R-:W-:-:S04]  /*9480*/  FMUL R32, R32, UR21 ;  /* 0x0000001520207c20 */ /* 0x000fc80008400000 */
[----:B------:R-:W-:Y:S01]  /*9490*/  FFMA R32, R23, UR20, R32 ;  /* 0x0000001417207c23 */ /* 0x000fe20008000020 */
[----:B------:R-:W-:-:S04]  /*94a0*/  PRMT R23, RZ, 0x7610, R23 ;  /* 0x00007610ff177816 */ /* 0x000fc80000000017 */
[----:B0-----:R-:W-:-:S05]  /*94b0*/  F2FP.SATFINITE.E5M2.F32.PACK_AB_MERGE_C R33, RZ, R32, RZ ;  /* 0x00000020ff21723e */ /* 0x001fca00048060ff */
[----:B------:R0:W-:Y:S01]  /*94c0*/  @!P2 STG.E.U8 desc[UR14][R30.64+0x11], R33 ;  /* 0x000011211e00a986 */ /* 0x0001e2000c10110e */
[----:B------:R-:W-:Y:S05]  /*94d0*/  @P3 BRA `(.L_x_186) ;  /* 0x0000000000043947 */ /* 0x000fea0003800000 */
[----:B------:R0:W5:Y:S02]  /*94e0*/  LDG.E.U8 R23, desc[UR14][R24.64+0x18] ;  /* 0x0000180e18177981 */ /* 0x000164000c1e1100 */
.L_x_186:
[----:B------:R-:W-:Y:S05]  /*94f0*/  BSYNC B1 ;  /* 0x0000000000017941 */ /* 0x000fea0003800000 */
.L_x_185:
        /* <DEDUP_REMOVED lines=8> */
[----:B------:R-:W-:-:S05]  /*9580*/  F2FP.SATFINITE.E5M2.F32.PACK_AB_MERGE_C R23, RZ, R23, RZ ;  /* 0x00000017ff17723e */ /* 0x000fca00048060ff */
[----:B------:R0:W-:Y:S01]  /*9590*/  @!P3 STG.E.U8 desc[UR14][R28.64+0x18], R23 ;  /* 0x000018171c00b986 */ /* 0x0001e2000c10110e */
[----:B------:R-:W-:Y:S05]  /*95a0*/  @P2 BRA `(.L_x_188) ;  /* 0x0000000000042947 */ /* 0x000fea0003800000 */
[----:B------:R0:W5:Y:S02]  /*95b0*/  LDG.E.U8 R22, desc[UR14][R24.64+0x19] ;  /* 0x0000190e18167981 */ /* 0x000164000c1e1100 */
.L_x_188:
[----:B------:R-:W-:Y:S05]  /*95c0*/  BSYNC B1 ;  /* 0x0000000000017941 */ /* 0x000fea0003800000 */
.L_x_187:
        /* <DEDUP_REMOVED lines=12> */
.L_x_190:
[----:B------:R-:W-:Y:S05]  /*9690*/  BSYNC B1 ;  /* 0x0000000000017941 */ /* 0x000fea0003800000 */
.L_x_189:
        /* <DEDUP_REMOVED lines=12> */
.L_x_192:
[----:B------:R-:W-:Y:S05]  /*9760*/  BSYNC B1 ;  /* 0x0000000000017941 */ /* 0x000fea0003800000 */
.L_x_191:
        /* <DEDUP_REMOVED lines=12> */
.L_x_194:
[----:B------:R-:W-:Y:S05]  /*9830*/  BSYNC B1 ;  /* 0x0000000000017941 */ /* 0x000fea0003800000 */
.L_x_193:
        /* <DEDUP_REMOVED lines=12> */
.L_x_196:
[----:B------:R-:W-:Y:S05]  /*9900*/  BSYNC B1 ;  /* 0x0000000000017941 */ /* 0x000fea0003800000 */
.L_x_195:
        /* <DEDUP_REMOVED lines=12> */
.L_x_198:
[----:B------:R-:W-:Y:S05]  /*99d0*/  BSYNC B1 ;  /* 0x0000000000017941 */ /* 0x000fea0003800000 */
.L_x_197:
        /* <DEDUP_REMOVED lines=12> */
.L_x_200:
[----:B------:R-:W-:Y:S05]  /*9aa0*/  BSYNC B1 ;  /* 0x0000000000017941 */ /* 0x000fea0003800000 */
.L_x_199:
        /* <DEDUP_REMOVED lines=12> */
.L_x_202:
[----:B------:R-:W-:Y:S05]  /*9b70*/  BSYNC B1 ;  /* 0x0000000000017941 */ /* 0x000fea0003800000 */
.L_x_201:
        /* <DEDUP_REMOVED lines=12> */
.L_x_204:
[----:B------:R-:W-:Y:S05]  /*9c40*/  BSYNC B1 ;  /* 0x0000000000017941 */ /* 0x000fea0003800000 */
.L_x_203:
        /* <DEDUP_REMOVED lines=12> */
.L_x_206:
[----:B------:R-:W-:Y:S05]  /*9d10*/  BSYNC B1 ;  /* 0x0000000000017941 */ /* 0x000fea0003800000 */
.L_x_205:
        /* <DEDUP_REMOVED lines=12> */
.L_x_208:
[----:B------:R-:W-:Y:S05]  /*9de0*/  BSYNC B1 ;  /* 0x0000000000017941 */ /* 0x000fea0003800000 */
.L_x_207:
        /* <DEDUP_REMOVED lines=12> */
.L_x_210:
[----:B------:R-:W-:Y:S05]  /*9eb0*/  BSYNC B1 ;  /* 0x0000000000017941 */ /* 0x000fea0003800000 */
.L_x_209:
        /* <DEDUP_REMOVED lines=12> */
.L_x_212:
[----:B------:R-:W-:Y:S05]  /*9f80*/  BSYNC B1 ;  /* 0x0000000000017941 */ /* 0x000fea0003800000 */
.L_x_211:
        /* <DEDUP_REMOVED lines=12> */
.L_x_214:
[----:B------:R-:W-:Y:S05]  /*a050*/  BSYNC B1 ;  /* 0x0000000000017941 */ /* 0x000fea0003800000 */
.L_x_213:
        /* <DEDUP_REMOVED lines=12> */
.L_x_216:
[----:B------:R-:W-:Y:S05]  /*a120*/  BSYNC B1 ;  /* 0x0000000000017941 */ /* 0x000fea0003800000 */
.L_x_215:
        /* <DEDUP_REMOVED lines=12> */
.L_x_218:
[----:B------:R-:W-:Y:S05]  /*a1f0*/  BSYNC B1 ;  /* 0x0000000000017941 */ /* 0x000fea0003800000 */
.L_x_217:
        /* <DEDUP_REMOVED lines=12> */
.L_x_220:
[----:B------:R-:W-:Y:S05]  /*a2c0*/  BSYNC B1 ;  /* 0x0000000000017941 */ /* 0x000fea0003800000 */
.L_x_219:
        /* <DEDUP_REMOVED lines=12> */
.L_x_222:
[----:B------:R-:W-:Y:S05]  /*a390*/  BSYNC B1 ;  /* 0x0000000000017941 */ /* 0x000fea0003800000 */
.L_x_221:
        /* <DEDUP_REMOVED lines=12> */
.L_x_224:
[----:B------:R-:W-:Y:S05]  /*a460*/  BSYNC B1 ;  /* 0x0000000000017941 */ /* 0x000fea0003800000 */
.L_x_223:
        /* <DEDUP_REMOVED lines=12> */
.L_x_226:
[----:B------:R-:W-:Y:S05]  /*a530*/  BSYNC B1 ;  /* 0x0000000000017941 */ /* 0x000fea0003800000 */
.L_x_225:
        /* <DEDUP_REMOVED lines=12> */
.L_x_228:
[----:B------:R-:W-:Y:S05]  /*a600*/  BSYNC B1 ;  /* 0x0000000000017941 */ /* 0x000fea0003800000 */
.L_x_227:
[----:B-----5:R-:W-:Y:S01]  /*a610*/  LOP3.LUT R2, R2, 0xff, RZ, 0xc0, !PT ;  /* 0x000000ff02027812 */ /* 0x020fe200078ec0ff */
[----:B------:R-:W-:Y:S01]  /*a620*/  BSSY B1, `(.L_x_229) ;  /* 0x000000b000017945 */ /* 0x000fe20003800000 */
[----:B------:R-:W-:Y:S02]  /*a630*/  ISETP.LT.OR P3, PT, R42, 0x41, !P1 ;  /* 0x000000412a00780c */ /* 0x000fe40004f61670 */
[----:B------:R-:W-:-:S05]  /*a640*/  F2FP.F16.E5M2.UNPACK_B R2, R2 ;  /* 0x00000002ff02723e */ /* 0x000fca00020004ff */
[----:B------:R-:W-:-:S05]  /*a650*/  HADD2.F32 R2, -RZ, R2.H0_H0 ;  /* 0x20000002ff027230 */ /* 0x000fca0000004100 */
[----:B0-----:R-:W-:-:S04]  /*a660*/  FMUL R3, R2, UR21 ;  /* 0x0000001502037c20 */ /* 0x001fc80008400000 */
[----:B------:R-:W-:Y:S01]  /*a670*/  FFMA R3, R0, UR20, R3 ;  /* 0x0000001400037c23 */ /* 0x000fe20008000003 */
[----:B------:R-:W-:-:S04]  /*a680*/  PRMT R0, RZ, 0x7610, R0 ;  /* 0x00007610ff007816 */ /* 0x000fc80000000000 */
[----:B------:R-:W-:-:S05]  /*a690*/  F2FP.SATFINITE.E5M2.F32.PACK_AB_MERGE_C R3, RZ, R3, RZ ;  /* 0x00000003ff03723e */ /* 0x000fca00048060ff */
[----:B------:R0:W-:Y:S01]  /*a6a0*/  @!P2 STG.E.U8 desc[UR14][R28.64+0x41], R3 ;  /* 0x000041031c00a986 */ /* 0x0001e2000c10110e */
[----:B------:R-:W-:Y:S05]  /*a6b0*/  @P3 BRA `(.L_x_230) ;  /* 0x0000000000043947 */ /* 0x000fea0003800000 */
[----:B------:R0:W5:Y:S02]  /*a6c0*/  LDG.E.U8 R0, desc[UR14][R26.64+0x40] ;  /* 0x0000400e1a007981 */ /* 0x000164000c1e1100 */
.L_x_230:
[----:B------:R-:W-:Y:S05]  /*a6d0*/  BSYNC B1 ;  /* 0x0000000000017941 */ /* 0x000fea0003800000 */
.L_x_229:
[----:B------:R-:W2:Y:S01]  /*a6e0*/  LDL.LU R2, [R1] ;  /* 0x0000000001027983 */ /* 0x000ea20000300800 */
[----:B-----5:R-:W-:Y:S01]  /*a6f0*/  LOP3.LUT R0, R0, 0xff, RZ, 0xc0, !PT ;  /* 0x000000ff00007812 */ /* 0x020fe200078ec0ff */
[----:B------:R-:W-:Y:S01]  /*a700*/  BSSY B1, `(.L_x_231) ;  /* 0x000000b000017945 */ /* 0x000fe20003800000 */
[----:B------:R-:W-:Y:S02]  /*a710*/  ISETP.LT.OR P2, PT, R42, 0x42, !P1 ;  /* 0x000000422a00780c */ /* 0x000fe40004f41670 */
[----:B------:R-:W-:-:S05]  /*a720*/  F2FP.F16.E5M2.UNPACK_B R0, R0 ;  /* 0x00000000ff00723e */ /* 0x000fca00020004ff */
[----:B------:R-:W-:-:S05]  /*a730*/  HADD2.F32 R0, -RZ, R0.H0_H0 ;  /* 0x20000000ff007230 */ /* 0x000fca0000004100 */
[----:B------:R-:W-:-:S04]  /*a740*/  FMUL R0, R0, UR21 ;  /* 0x0000001500007c20 */ /* 0x000fc80008400000 */
[----:B--2---:R-:W-:-:S05]  /*a750*/  FFMA R0, R2, UR20, R0 ;  /* 0x0000001402007c23 */ /* 0x004fca0008000000 */
[----:B0-----:R-:W-:Y:S02]  /*a760*/  F2FP.SATFINITE.E5M2.F32.PACK_AB_MERGE_C R3, RZ, R0, RZ ;  /* 0x00000000ff03723e */ /* 0x001fe400048060ff */
[----:B------:R-:W-:-:S03]  /*a770*/  PRMT R0, RZ, 0x7610, R0 ;  /* 0x00007610ff007816 */ /* 0x000fc60000000000 */
[----:B------:R0:W-:Y:S01]  /*a780*/  @!P3 STG.E.U8 desc[UR14][R30.64+0x40], R3 ;  /* 0x000040031e00b986 */ /* 0x0001e2000c10110e */
[----:B------:R-:W-:Y:S05]  /*a790*/  @P2 BRA `(.L_x_232) ;  /* 0x0000000000042947 */ /* 0x000fea0003800000 */
[----:B------:R2:W5:Y:S02]  /*a7a0*/  LDG.E.U8 R0, desc[UR14][R26.64+0x41] ;  /* 0x0000410e1a007981 */ /* 0x000564000c1e1100 */
.L_x_232:
[----:B------:R-:W-:Y:S05]  /*a7b0*/  BSYNC B1 ;  /* 0x0000000000017941 */ /* 0x000fea0003800000 */
.L_x_231:
[----:B------:R-:W3:Y:S01]  /*a7c0*/  LDL.LU R2, [R1+0x4] ;  /* 0x0000040001027983 */ /* 0x000ee20000300800 */
[----:B-----5:R-:W-:Y:S01]  /*a7d0*/  LOP3.LUT R0, R0, 0xff, RZ, 0xc0, !PT ;  /* 0x000000ff00007812 */ /* 0x020fe200078ec0ff */
[----:B------:R-:W-:Y:S01]  /*a7e0*/  BSSY B1, `(.L_x_233) ;  /* 0x000000b000017945 */ /* 0x000fe20003800000 */
[----:B------:R-:W-:Y:S02]  /*a7f0*/  ISETP.LT.OR P3, PT, R42, 0x49, !P0 ;  /* 0x000000492a00780c */ /* 0x000fe40004761670 */
[----:B------:R-:W-:-:S05]  /*a800*/  F2FP.F16.E5M2.UNPACK_B R0, R0 ;  /* 0x00000000ff00723e */ /* 0x000fca00020004ff */
[----:B------:R-:W-:-:S05]  /*a810*/  HADD2.F32 R0, -RZ, R0.H0_H0 ;  /* 0x20000000ff007230 */ /* 0x000fca0000004100 */
[----:B------:R-:W-:-:S04]  /*a820*/  FMUL R0, R0, UR21 ;  /* 0x0000001500007c20 */ /* 0x000fc80008400000 */
[----:B---3--:R-:W-:-:S05]  /*a830*/  FFMA R0, R2, UR20, R0 ;  /* 0x0000001402007c23 */ /* 0x008fca0008000000 */
[----:B0-----:R-:W-:Y:S02]  /*a840*/  F2FP.SATFINITE.E5M2.F32.PACK_AB_MERGE_C R3, RZ, R0, RZ ;  /* 0x00000000ff03723e */ /* 0x001fe400048060ff */
[----:B------:R-:W-:-:S03]  /*a850*/  PRMT R0, RZ, 0x7610, R0 ;  /* 0x00007610ff007816 */ /* 0x000fc60000000000 */
[----:B------:R0:W-:Y:S01]  /*a860*/  @!P2 STG.E.U8 desc[UR14][R30.64+0x41], R3 ;  /* 0x000041031e00a986 */ /* 0x0001e2000c10110e */
[----:B------:R-:W-:Y:S05]  /*a870*/  @P3 BRA `(.L_x_234) ;  /* 0x0000000000043947 */ /* 0x000fea0003800000 */
[----:B------:R3:W5:Y:S02]  /*a880*/  LDG.E.U8 R0, desc[UR14][R24.64+0x48] ;  /* 0x0000480e18007981 */ /* 0x000764000c1e1100 */
.L_x_234:
[----:B------:R-:W-:Y:S05]  /*a890*/  BSYNC B1 ;  /* 0x0000000000017941 */ /* 0x000fea0003800000 */
.L_x_233:
[----:B------:R-:W2:Y:S01]  /*a8a0*/  LDL.LU R2, [R1+0x8] ;  /* 0x0000080001027983 */ /* 0x000ea20000300800 */
        /* <DEDUP_REMOVED lines=12> */
.L_x_236:
[----:B------:R-:W-:Y:S05]  /*a970*/  BSYNC B1 ;  /* 0x0000000000017941 */ /* 0x000fea0003800000 */
.L_x_235:
        /* <DEDUP_REMOVED lines=13> */
.L_x_238:
[----:B------:R-:W-:Y:S05]  /*aa50*/  BSYNC B1 ;  /* 0x0000000000017941 */ /* 0x000fea0003800000 */
.L_x_237:
        /* <DEDUP_REMOVED lines=13> */
.L_x_240:
[----:B------:R-:W-:Y:S05]  /*ab30*/  BSYNC B1 ;  /* 0x0000000000017941 */ /* 0x000fea0003800000 */
.L_x_239:
        /* <DEDUP_REMOVED lines=13> */
.L_x_242:
[----:B------:R-:W-:Y:S05]  /*ac10*/  BSYNC B1 ;  /* 0x0000000000017941 */ /* 0x000fea0003800000 */
.L_x_241:
        /* <DEDUP_REMOVED lines=13> */
.L_x_244:
[----:B------:R-:W-:Y:S05]  /*acf0*/  BSYNC B1 ;  /* 0x0000000000017941 */ /* 0x000fea0003800000 */
.L_x_243:
        /* <DEDUP_REMOVED lines=13> */
.L_x_246:
[----:B------:R-:W-:Y:S05]  /*add0*/  BSYNC B1 ;  /* 0x0000000000017941 */ /* 0x000fea0003800000 */
.L_x_245:
        /* <DEDUP_REMOVED lines=13> */
.L_x_248:
[----:B------:R-:W-:Y:S05]  /*aeb0*/  BSYNC B1 ;  /* 0x0000000000017941 */ /* 0x000fea0003800000 */
.L_x_247:
        /* <DEDUP_REMOVED lines=13> */
.L_x_250:
[----:B------:R-:W-:Y:S05]  /*af90*/  BSYNC B1 ;  /* 0x0000000000017941 */ /* 0x000fea0003800000 */
.L_x_249:
        /* <DEDUP_REMOVED lines=13> */
.L_x_252:
[----:B------:R-:W-:Y:S05]  /*b070*/  BSYNC B1 ;  /* 0x0000000000017941 */ /* 0x000fea0003800000 */
.L_x_251:
        /* <DEDUP_REMOVED lines=13> */
.L_x_254:
[----:B------:R-:W-:Y:S05]  /*b150*/  BSYNC B1 ;  /* 0x0000000000017941 */ /* 0x000fea0003800000 */
.L_x_253:
        /* <DEDUP_REMOVED lines=13> */
.L_x_256:
[----:B------:R-:W-:Y:S05]  /*b230*/  BSYNC B1 ;  /* 0x0000000000017941 */ /* 0x000fea0003800000 */
.L_x_255:
        /* <DEDUP_REMOVED lines=13> */
.L_x_258:
[----:B------:R-:W-:Y:S05]  /*b310*/  BSYNC B1 ;  /* 0x0000000000017941 */ /* 0x000fea0003800000 */
.L_x_257:
        /* <DEDUP_REMOVED lines=13> */
.L_x_260:
[----:B------:R-:W-:Y:S05]  /*b3f0*/  BSYNC B1 ;  /* 0x0000000000017941 */ /* 0x000fea0003800000 */
.L_x_259:
        /* <DEDUP_REMOVED lines=13> */
.L_x_262:
[----:B------:R-:W-:Y:S05]  /*b4d0*/  BSYNC B1 ;  /* 0x0000000000017941 */ /* 0x000fea0003800000 */
.L_x_261:
        /* <DEDUP_REMOVED lines=13> */
.L_x_264:
[----:B------:R-:W-:Y:S05]  /*b5b0*/  BSYNC B1 ;  /* 0x0000000000017941 */ /* 0x000fea0003800000 */
.L_x_263:
        /* <DEDUP_REMOVED lines=13> */
.L_x_266:
[----:B------:R-:W-:Y:S05]  /*b690*/  BSYNC B1 ;  /* 0x0000000000017941 */ /* 0x000fea0003800000 */
.L_x_265:
        /* <DEDUP_REMOVED lines=13> */
.L_x_268:
[----:B------:R-:W-:Y:S05]  /*b770*/  BSYNC B1 ;  /* 0x0000000000017941 */ /* 0x000fea0003800000 */
.L_x_267:
        /* <DEDUP_REMOVED lines=13> */
.L_x_270:
[----:B------:R-:W-:Y:S05]  /*b850*/  BSYNC B1 ;  /* 0x0000000000017941 */ /* 0x000fea0003800000 */
.L_x_269:
        /* <DEDUP_REMOVED lines=13> */
.L_x_272:
[----:B------:R-:W-:Y:S05]  /*b930*/  BSYNC B1 ;  /* 0x0000000000017941 */ /* 0x000fea0003800000 */
.L_x_271:
        /* <DEDUP_REMOVED lines=13> */
.L_x_274:
[----:B------:R-:W-:Y:S05]  /*ba10*/  BSYNC B1 ;  /* 0x0000000000017941 */ /* 0x000fea0003800000 */
.L_x_273:
        /* <DEDUP_REMOVED lines=13> */
.L_x_276:
[----:B------:R-:W-:Y:S05]  /*baf0*/  BSYNC B1 ;  /* 0x0000000000017941 */ /* 0x000fea0003800000 */
.L_x_275:
        /* <DEDUP_REMOVED lines=13> */
.L_x_278:
[----:B------:R-:W-:Y:S05]  /*bbd0*/  BSYNC B1 ;  /* 0x0000000000017941 */ /* 0x000fea0003800000 */
.L_x_277:
        /* <DEDUP_REMOVED lines=13> */
.L_x_280:
[----:B------:R-:W-:Y:S05]  /*bcb0*/  BSYNC B1 ;  /* 0x0000000000017941 */ /* 0x000fea0003800000 */
.L_x_279:
        /* <DEDUP_REMOVED lines=13> */
.L_x_282:
[----:B------:R-:W-:Y:S05]  /*bd90*/  BSYNC B1 ;  /* 0x0000000000017941 */ /* 0x000fea0003800000 */
.L_x_281:
        /* <DEDUP_REMOVED lines=13> */
.L_x_284:
[----:B------:R-:W-:Y:S05]  /*be70*/  BSYNC B1 ;  /* 0x0000000000017941 */ /* 0x000fea0003800000 */
.L_x_283:
        /* <DEDUP_REMOVED lines=13> */
.L_x_286:
[----:B------:R-:W-:Y:S05]  /*bf50*/  BSYNC B1 ;  /* 0x0000000000017941 */ /* 0x000fea0003800000 */
.L_x_285:
        /* <DEDUP_REMOVED lines=13> */
.L_x_288:
[----:B------:R-:W-:Y:S05]  /*c030*/  BSYNC B1 ;  /* 0x0000000000017941 */ /* 0x000fea0003800000 */
.L_x_287:
[----:B------:R-:W-:Y:S05]  /*c040*/  @P1 BRA `(.L_x_289) ;  /* 0x0000002000ac1947 */ /* 0x000fea0003800000 */
[----:B------:R-:W2:Y:S01]  /*c050*/  LDL.LU R2, [R1+0x74] ;  /* 0x0000740001027983 */ /* 0x000ea20000300800 */
[----:B-----5:R-:W-:-:S04]  /*c060*/  LOP3.LUT R0, R0, 0xff, RZ, 0xc0, !PT ;  /* 0x000000ff00007812 */ /* 0x020fc800078ec0ff */
[----:B------:R-:W-:-:S05]  /*c070*/  F2FP.F16.E5M2.UNPACK_B R0, R0 ;  /* 0x00000000ff00723e */ /* 0x000fca00020004ff */
[----:B------:R-:W-:-:S05]  /*c080*/  HADD2.F32 R0, -RZ, R0.H0_H0 ;  /* 0x20000000ff007230 */ /* 0x000fca0000004100 */
[----:B------:R-:W-:-:S04]  /*c090*/  FMUL R0, R0, UR21 ;  /* 0x0000001500007c20 */ /* 0x000fc80008400000 */
[----:B--2---:R-:W-:-:S05]  /*c0a0*/  FFMA R0, R2, UR20, R0 ;  /* 0x0000001402007c23 */ /* 0x004fca0008000000 */
[----:B0-----:R-:W-:-:S05]  /*c0b0*/  F2FP.SATFINITE.E5M2.F32.PACK_AB_MERGE_C R3, RZ, R0, RZ ;  /* 0x00000000ff03723e */ /* 0x001fca00048060ff */
[----:B------:R0:W-:Y:S01]  /*c0c0*/  STG.E.U8 desc[UR14][R30.64+0x79], R3 ;  /* 0x000079031e007986 */ /* 0x0001e2000c10110e */
[----:B------:R-:W-:Y:S05]  /*c0d0*/  BRA `(.L_x_289) ;  /* 0x0000002000887947 */ /* 0x000fea0003800000 */
.L_x_32:
[C---:B------:R-:W-:Y:S01]  /*c0e0*/  ISETP.GE.AND P3, PT, R41.reuse, 0x1, PT ;  /* 0x000000012900780c */ /* 0x040fe20003f66270 */
[----:B------:R-:W2:Y:S01]  /*c0f0*/  LDL.LU R227, [R1+0x10] ;  /* 0x0000100001e37983 */ /* 0x000ea20000300800 */
[----:B------:R-:W-:Y:S01]  /*c100*/  ISETP.GE.AND P2, PT, R41, 0x9, PT ;  /* 0x000000092900780c */ /* 0x000fe20003f46270 */
[----:B------:R-:W-:Y:S01]  /*c110*/  FMUL R225, R225, UR20 ;  /* 0x00000014e1e17c20 */ /* 0x000fe20008400000 */
[----:B------:R-:W-:Y:S01]  /*c120*/  ISETP.LT.OR P0, PT, R42, 0x1, !P3 ;  /* 0x000000012a00780c */ /* 0x000fe20005f01670 */
[----:B------:R-:W-:Y:S01]  /*c130*/  FMUL R226, R226, UR20 ;  /* 0x00000014e2e27c20 */ /* 0x000fe20008400000 */
[C---:B------:R-:W-:Y:S01]  /*c140*/  ISETP.LT.OR P1, PT, R42.reuse, 0x2, !P3 ;  /* 0x000000022a00780c */ /* 0x040fe20005f21670 */
[----:B------:R-:W-:Y:S01]  /*c150*/  FMUL R223, R223, UR20 ;  /* 0x00000014dfdf7c20 */ /* 0x000fe20008400000 */
[----:B------:R-:W-:Y:S01]  /*c160*/  ISETP.LT.OR P6, PT, R42, 0x2, !P2 ;  /* 0x000000022a00780c */ /* 0x000fe200057c1670 */
[----:B------:R-:W-:Y:S01]  /*c170*/  FMUL R224, R224, UR20 ;  /* 0x00000014e0e07c20 */ /* 0x000fe20008400000 */
[----:B------:R-:W-:-:S02]  /*c180*/  F2FP.SATFINITE.E5M2.F32.PACK_AB_MERGE_C R33, RZ, R226, RZ ;  /* 0x000000e2ff21723e */ /* 0x000fc400048060ff */
[----:B------:R-:W-:Y:S01]  /*c190*/  F2FP.SATFINITE.E5M2.F32.PACK_AB_MERGE_C R225, RZ, R225, RZ ;  /* 0x000000e1ffe1723e */ /* 0x000fe200048060ff */
[----:B------:R-:W-:Y:S01]  /*c1a0*/  FMUL R222, R222, UR20 ;  /* 0x00000014dede7c20 */ /* 0x000fe20008400000 */
[C---:B------:R-:W-:Y:S01]  /*c1b0*/  ISETP.LT.OR P5, PT, R42.reuse, 0x1, !P2 ;  /* 0x000000012a00780c */ /* 0x040fe200057a1670 */
[----:B------:R-:W-:Y:S01]  /*c1c0*/  FMUL R221, R221, UR20 ;  /* 0x00000014dddd7c20 */ /* 0x000fe20008400000 */
[----:B------:R-:W-:Y:S01]  /*c1d0*/  F2FP.SATFINITE.E5M2.F32.PACK_AB_MERGE_C R223, RZ, R223, RZ ;  /* 0x000000dfffdf723e */ /* 0x000fe200048060ff */
[----:B------:R0:W-:Y:S01]  /*c1e0*/  @!P0 STG.E.U8 desc[UR14][R24.64], R33 ;  /* 0x0000002118008986 */ /* 0x0001e2000c10110e */
[----:B------:R-:W-:-:S03]  /*c1f0*/  ISETP.LT.OR P0, PT, R42, 0x9, !P3 ;  /* 0x000000092a00780c */ /* 0x000fc60005f01670 */
[----:B------:R-:W-:Y:S01]  /*c200*/  @!P1 STG.E.U8 desc[UR14][R24.64+0x1], R225 ;  /* 0x000001e118009986 */ /* 0x000fe2000c10110e */
[----:B------:R-:W-:-:S03]  /*c210*/  ISETP.LT.OR P1, PT, R42, 0xa, !P3 ;  /* 0x0000000a2a00780c */ /* 0x000fc60005f21670 */
[----:B------:R-:W-:Y:S01]  /*c220*/  @!P6 STG.E.U8 desc[UR14][R26.64+0x1], R223 ;  /* 0x000001df1a00e986 */ /* 0x000fe2000c10110e */
[----:B------:R-:W-:Y:S01]  /*c230*/  ISETP.LT.OR P6, PT, R42, 0xa, !P2 ;  /* 0x0000000a2a00780c */ /* 0x000fe200057c1670 */
[----:B------:R-:W-:Y:S01]  /*c240*/  FMUL R219, R219, UR20 ;  /* 0x00000014dbdb7c20 */ /* 0x000fe20008400000 */
[----:B------:R-:W-:Y:S01]  /*c250*/  F2FP.SATFINITE.E5M2.F32.PACK_AB_MERGE_C R35, RZ, R224, RZ ;  /* 0x000000e0ff23723e */ /* 0x000fe200048060ff */
[----:B------:R-:W-:Y:S01]  /*c260*/  FMUL R220, R220, UR20 ;  /* 0x00000014dcdc7c20 */ /* 0x000fe20008400000 */
[----:B0-----:R-:W-:Y:S01]  /*c270*/  F2FP.SATFINITE.E5M2.F32.PACK_AB_MERGE_C R33, RZ, R222, RZ ;  /* 0x000000deff21723e */ /* 0x001fe200048060ff */
[----:B------:R-:W-:Y:S01]  /*c280*/  FMUL R218, R218, UR20 ;  /* 0x00000014dada7c20 */ /* 0x000fe20008400000 */
[----:B------:R-:W-:Y:S01]  /*c290*/  F2FP.SATFINITE.E5M2.F32.PACK_AB_MERGE_C R221, RZ, R221, RZ ;  /* 0x000000ddffdd723e */ /* 0x000fe200048060ff */
[----:B------:R0:W-:Y:S01]  /*c2a0*/  @!P5 STG.E.U8 desc[UR14][R26.64], R35 ;  /* 0x000000231a00d986 */ /* 0x0001e2000c10110e */
[C---:B------:R-:W-:Y:S02]  /*c2b0*/  ISETP.LT.OR P5, PT, R42.reuse, 0x9, !P2 ;  /* 0x000000092a00780c */ /* 0x040fe400057a1670 */
[----:B------:R-:W-:Y:S01]  /*c2c0*/  F2FP.SATFINITE.E5M2.F32.PACK_AB_MERGE_C R219, RZ, R219, RZ ;  /* 0x000000dbffdb723e */ /* 0x000fe200048060ff */
[----:B------:R3:W-:Y:S01]  /*c2d0*/  @!P0 STG.E.U8 desc[UR14][R24.64+0x8], R33 ;  /* 0x0000082118008986 */ /* 0x0007e2000c10110e */
[----:B------:R-:W-:-:S03]  /*c2e0*/  ISETP.LT.OR P0, PT, R42, 0x11, !P3 ;  /* 0x000000112a00780c */ /* 0x000fc60005f01670 */
[----:B------:R-:W-:Y:S01]  /*c2f0*/  @!P1 STG.E.U8 desc[UR14][R24.64+0x9], R221 ;  /* 0x000009dd18009986 */ /* 0x000fe2000c10110e */
[----:B------:R-:W-:-:S03]  /*c300*/  ISETP.LT.OR P1, PT, R42, 0x12, !P3 ;  /* 0x000000122a00780c */ /* 0x000fc60005f21670 */
[----:B------:R-:W-:Y:S01]  /*c310*/  @!P6 STG.E.U8 desc[UR14][R26.64+0x9], R219 ;  /* 0x000009db1a00e986 */ /* 0x000fe2000c10110e */
[C---:B------:R-:W-:Y:S01]  /*c320*/  ISETP.LT.OR P6, PT, R42.reuse, 0x12, !P2 ;  /* 0x000000122a00780c */ /* 0x040fe200057c1670 */
[----:B------:R-:W-:Y:S01]  /*c330*/  FMUL R217, R217, UR20 ;  /* 0x00000014d9d97c20 */ /* 0x000fe20008400000 */
[----:B0-----:R-:W-:Y:S01]  /*c340*/  F2FP.SATFINITE.E5M2.F32.PACK_AB_MERGE_C R35, RZ, R220, RZ ;  /* 0x000000dcff23723e */ /* 0x001fe200048060ff */
[----:B------:R-:W-:Y:S01]  /*c350*/  FMUL R215, R215, UR20 ;  /* 0x00000014d7d77c20 */ /* 0x000fe20008400000 */
[----:B------:R-:W4:Y:S01]  /*c360*/  LDL.LU R226, [R1+0xc] ;  /* 0x00000c0001e27983 */ /* 0x000f220000300800 */
[----:B---3--:R-:W-:Y:S02]  /*c370*/  F2FP.SATFINITE.E5M2.F32.PACK_AB_MERGE_C R33, RZ, R218, RZ ;  /* 0x000000daff21723e */ /* 0x008fe400048060ff */
[----:B------:R-:W-:Y:S01]  /*c380*/  F2FP.SATFINITE.E5M2.F32.PACK_AB_MERGE_C R217, RZ, R217, RZ ;  /* 0x000000d9ffd9723e */ /* 0x000fe200048060ff */
[----:B------:R0:W-:Y:S01]  /*c390*/  @!P5 STG.E.U8 desc[UR14][R26.64+0x8], R35 ;  /* 0x000008231a00d986 */ /* 0x0001e2000c10110e */
[----:B------:R-:W-:-:S02]  /*c3a0*/  ISETP.LT.OR P5, PT, R42, 0x11, !P2 ;  /* 0x000000112a00780c */ /* 0x000fc400057a1670 */
[----:B------:R-:W-:Y:S01]  /*c3b0*/  F2FP.SATFINITE.E5M2.F32.PACK_AB_MERGE_C R215, RZ, R215, RZ ;  /* 0x000000d7ffd7723e */ /* 0x000fe200048060ff */
[----:B------:R-:W3:Y:S01]  /*c3c0*/  LDL.LU R224, [R1+0x8] ;  /* 0x0000080001e07983 */ /* 0x000ee20000300800 */
[----:B------:R-:W-:-:S03]  /*c3d0*/  FMUL R216, R216, UR20 ;  /* 0x00000014d8d87c20 */ /* 0x000fc60008400000 */
[----:B------:R-:W4:Y:S04]  /*c3e0*/  LDL.LU R225, [R1+0x4] ;  /* 0x0000040001e17983 */ /* 0x000f280000300800 */
[----:B------:R-:W3:Y:S01]  /*c3f0*/  LDL.LU R223, [R1] ;  /* 0x0000000001df7983 */ /* 0x000ee20000300800 */
[----:B0-----:R-:W-:Y:S01]  /*c400*/  F2FP.SATFINITE.E5M2.F32.PACK_AB_MERGE_C R35, RZ, R216, RZ ;  /* 0x000000d8ff23723e */ /* 0x001fe200048060ff */
[----:B------:R-:W-:Y:S01]  /*c410*/  FMUL R214, R214, UR20 ;  /* 0x00000014d6d67c20 */ /* 0x000fe20008400000 */
[----:B------:R-:W-:Y:S01]  /*c420*/  FMUL R213, R213, UR20 ;  /* 0x00000014d5d57c20 */ /* 0x000fe20008400000 */
[----:B------:R0:W-:Y:S01]  /*c430*/  @!P0 STG.E.U8 desc[UR14][R24.64+0x10], R33 ;  /* 0x0000102118008986 */ /* 0x0001e2000c10110e */
[----:B------:R-:W-:Y:S01]  /*c440*/  ISETP.LT.OR P0, PT, R42, 0x19, !P3 ;  /* 0x000000192a00780c */ /* 0x000fe20005f01670 */
[----:B------:R-:W-:Y:S01]  /*c450*/  FMUL R211, R211, UR20 ;  /* 0x00000014d3d37c20 */ /* 0x000fe20008400000 */
[----:B------:R-:W-:Y:S01]  /*c460*/  FMUL R212, R212, UR20 ;  /* 0x00000014d4d47c20 */ /* 0x000fe20008400000 */
[----:B------:R-:W-:Y:S01]  /*c470*/  @!P1 STG.E.U8 desc[UR14][R24.64+0x11], R217 ;  /* 0x000011d918009986 */ /* 0x000fe2000c10110e */
[----:B------:R-:W-:Y:S01]  /*c480*/  ISETP.LT.OR P1, PT, R42, 0x1a, !P3 ;  /* 0x0000001a2a00780c */ /* 0x000fe20005f21670 */
[----:B------:R-:W-:Y:S01]  /*c490*/  FMUL R210, R210, UR20 ;  /* 0x00000014d2d27c20 */ /* 0x000fe20008400000 */
[----:B------:R-:W-:Y:S01]  /*c4a0*/  F2FP.SATFINITE.E5M2.F32.PACK_AB_MERGE_C R213, RZ, R213, RZ ;  /* 0x000000d5ffd5723e */ /* 0x000fe200048060ff */
[----:B------:R-:W-:Y:S01]  /*c4b0*/  @!P6 STG.E.U8 desc[UR14][R26.64+0x11], R215 ;  /* 0x000011d71a00e986 */ /* 0x000fe2000c10110e */
[C---:B------:R-:W-:Y:S01]  /*c4c0*/  ISETP.LT.OR P6, PT, R42.reuse, 0x1a, !P2 ;  /* 0x0000001a2a00780c */ /* 0x040fe200057c1670 */
[----:B------:R-:W-:Y:S01]  /*c4d0*/  FMUL R209, R209, UR20 ;  /* 0x00000014d1d17c20 */ /* 0x000fe20008400000 */
[----:B------:R-:W-:Y:S01]  /*c4e0*/  F2FP.SATFINITE.E5M2.F32.PACK_AB_MERGE_C R211, RZ, R211, RZ ;  /* 0x000000d3ffd3723e */ /* 0x000fe200048060ff */
[----:B------:R1:W-:Y:S01]  /*c4f0*/  @!P5 STG.E.U8 desc[UR14][R26.64+0x10], R35 ;  /* 0x000010231a00d986 */ /* 0x0003e2000c10110e */
[----:B0-----:R-:W-:Y:S01]  /*c500*/  F2FP.SATFINITE.E5M2.F32.PACK_AB_MERGE_C R33, RZ, R214, RZ ;  /* 0x000000d6ff21723e */ /* 0x001fe200048060ff */
[----:B------:R-:W-:Y:S01]  /*c510*/  FMUL R207, R207, UR20 ;  /* 0x00000014cfcf7c20 */ /* 0x000fe20008400000 */
[----:B------:R-:W-:Y:S01]  /*c520*/  ISETP.LT.OR P5, PT, R42, 0x19, !P2 ;  /* 0x000000192a00780c */ /* 0x000fe200057a1670 */
[----:B------:R-:W-:Y:S01]  /*c530*/  FMUL R208, R208, UR20 ;  /* 0x00000014d0d07c20 */ /* 0x000fe20008400000 */
[----:B------:R-:W-:Y:S01]  /*c540*/  F2FP.SATFINITE.E5M2.F32.PACK_AB_MERGE_C R209, RZ, R209, RZ ;  /* 0x000000d1ffd1723e */ /* 0x000fe200048060ff */
[----:B------:R0:W-:Y:S01]  /*c550*/  @!P0 STG.E.U8 desc[UR14][R24.64+0x18], R33 ;  /* 0x0000182118008986 */ /* 0x0001e2000c10110e */
[----:B------:R-:W-:Y:S01]  /*c560*/  ISETP.LT.OR P0, PT, R42, 0x21, !P3 ;  /* 0x000000212a00780c */ /* 0x000fe20005f01670 */
[----:B------:R-:W-:Y:S01]  /*c570*/  FMUL R206, R206, UR20 ;  /* 0x00000014cece7c20 */ /* 0x000fe20008400000 */
[----:B------:R-:W-:Y:S01]  /*c580*/  F2FP.SATFINITE.E5M2.F32.PACK_AB_MERGE_C R207, RZ, R207, RZ ;  /* 0x000000cfffcf723e */ /* 0x000fe200048060ff */
[----:B------:R-:W-:Y:S01]  /*c590*/  @!P1 STG.E.U8 desc[UR14][R24.64+0x19], R213 ;  /* 0x000019d518009986 */ /* 0x000fe2000c10110e */
[C---:B------:R-:W-:Y:S01]  /*c5a0*/  ISETP.LT.OR P1, PT, R42.reuse, 0x22, !P3 ;  /* 0x000000222a00780c */ /* 0x040fe20005f21670 */
[----:B------:R-:W-:Y:S01]  /*c5b0*/  FMUL R205, R205, UR20 ;  /* 0x00000014cdcd7c20 */ /* 0x000fe20008400000 */
[----:B-1----:R-:W-:Y:S01]  /*c5c0*/  F2FP.SATFINITE.E5M2.F32.PACK_AB_MERGE_C R35, RZ, R212, RZ ;  /* 0x000000d4ff23723e */ /* 0x002fe200048060ff */
[----:B------:R-:W-:Y:S01]  /*c5d0*/  @!P6 STG.E.U8 desc[UR14][R26.64+0x19], R211 ;  /* 0x000019d31a00e986 */ /* 0x000fe2000c10110e */
[----:B------:R-:W-:Y:S01]  /*c5e0*/  ISETP.LT.OR P6, PT, R42, 0x22, !P2 ;  /* 0x000000222a00780c */ /* 0x000fe200057c1670 */
        /* <DEDUP_REMOVED lines=9> */
[C---:B------:R-:W-:Y:S01]  /*c680*/  ISETP.LT.OR P0, PT, R42.reuse, 0x29, !P3 ;  /* 0x000000292a00780c */ /* 0x040fe20005f01670 */
[----:B------:R-:W-:Y:S01]  /*c690*/  FMUL R201, R201, UR20 ;  /* 0x00000014c9c97c20 */ /* 0x000fe20008400000 */
[----:B------:R-:W-:Y:S01]  /*c6a0*/  FMUL R199, R199, UR20 ;  /* 0x00000014c7c77c20 */ /* 0x000fe20008400000 */
[----:B------:R-:W-:Y:S01]  /*c6b0*/  @!P1 STG.E.U8 desc[UR14][R24.64+0x21], R209 ;  /* 0x000021d118009986 */ /* 0x000fe2000c10110e */
[----:B------:R-:W-:Y:S01]  /*c6c0*/  ISETP.LT.OR P1, PT, R42, 0x2a, !P3 ;  /* 0x0000002a2a00780c */ /* 0x000fe20005f21670 */
        /* <DEDUP_REMOVED lines=9> */
[C---:B------:R-:W-:Y:S01]  /*c760*/  ISETP.LT.OR P5, PT, R42.reuse, 0x29, !P2 ;  /* 0x000000292a00780c */ /* 0x040fe200057a1670 */
[----:B------:R-:W-:Y:S01]  /*c770*/  FMUL R195, R195, UR20 ;  /* 0x00000014c3c37c20 */ /* 0x000fe20008400000 */
[----:B------:R-:W-:Y:S01]  /*c780*/  F2FP.SATFINITE.E5M2.F32.PACK_AB_MERGE_C R199, RZ, R199, RZ ;  /* 0x000000c7ffc7723e */ /* 0x000fe200048060ff */
[----:B------:R0:W-:Y:S01]  /*c790*/  @!P0 STG.E.U8 desc[UR14][R24.64+0x28], R33 ;  /* 0x0000282118008986 */ /* 0x0001e2000c10110e */
[----:B------:R-:W-:Y:S01]  /*c7a0*/  ISETP.LT.OR P0, PT, R42, 0x31, !P3 ;  /* 0x000000312a00780c */ /* 0x000fe20005f01670 */
[----:B------:R-:W-:Y:S01]  /*c7b0*/  FMUL R196, R196, UR20 ;  /* 0x00000014c4c47c20 */ /* 0x000fe20008400000 */
[----:B------:R-:W-:Y:S01]  /*c7c0*/  F2FP.SATFINITE.E5M2.F32.PACK_AB_MERGE_C R197, RZ, R197, RZ ;  /* 0x000000c5ffc5723e */ /* 0x000fe200048060ff */
[----:B------:R-:W-:Y:S01]  /*c7d0*/  @!P1 STG.E.U8 desc[UR14][R24.64+0x29], R205 ;  /* 0x000029cd18009986 */ /* 0x000fe2000c10110e */
[----:B------:R-:W-:Y:S01]  /*c7e0*/  ISETP.LT.OR P1, PT, R42, 0x32, !P3 ;  /* 0x000000322a00780c */ /* 0x000fe20005f21670 */
[----:B------:R-:W-:Y:S01]  /*c7f0*/  FMUL R194, R194, UR20 ;  /* 0x00000014c2c27c20 */ /* 0x000fe20008400000 */
[----:B-1----:R-:W-:Y:S01]  /*c800*/  F2FP.SATFINITE.E5M2.F32.PACK_AB_MERGE_C R35, RZ, R204, RZ ;  /* 0x000000ccff23723e */ /* 0x002fe200048060ff */
        /* <DEDUP_REMOVED lines=85> */
[----:B------:R-:W-:Y:S01]  /*cd60*/  F2FP.SATFINITE.E5M2.F32.PACK_AB_MERGE_C R171, RZ, R171, RZ ;  /* 0x000000abffab723e */ /* 0x000fe200048060ff */
        /* <DEDUP_REMOVED lines=27> */
[----:B------:R-:W-:Y:S01]  /*cf20*/  ISETP.LT.OR P5, PT, R42, 0x61, !P3 ;  /* 0x000000612a00780c */ /* 0x000fe20005fa1670 */
[----:B------:R-:W-:Y:S01]  /*cf30*/  FMUL R161, R161, UR20 ;  /* 0x00000014a1a17c20 */ /* 0x000fe20008400000 */
[----:B0-----:R-:W-:Y:S01]  /*cf40*/  F2FP.SATFINITE.E5M2.F32.PACK_AB_MERGE_C R33, RZ, R178, RZ ;  /* 0x000000b2ff21723e */ /* 0x001fe200048060ff */
[----:B------:R-:W-:Y:S01]  /*cf50*/  FMUL R160, R160, UR20 ;  /* 0x00000014a0a07c20 */ /* 0x000fe20008400000 */
[----:B------:R-:W-:Y:S01]  /*cf60*/  FMUL R159, R159, UR20 ;  /* 0x000000149f9f7c20 */ /* 0x000fe20008400000 */
[----:B------:R-:W-:Y:S01]  /*cf70*/  FMUL R157, R157, UR20 ;  /* 0x000000149d9d7c20 */ /* 0x000fe20008400000 */
[----:B------:R-:W-:Y:S01]  /*cf80*/  F2FP.SATFINITE.E5M2.F32.PACK_AB_MERGE_C R161, RZ, R161, RZ ;  /* 0x000000a1ffa1723e */ /* 0x000fe200048060ff */
[----:B------:R-:W-:Y:S01]  /*cf90*/  FMUL R158, R158, UR20 ;  /* 0x000000149e9e7c20 */ /* 0x000fe20008400000 */
[----:B------:R-:W-:Y:S01]  /*cfa0*/  FMUL R156, R156, UR20 ;  /* 0x000000149c9c7c20 */ /* 0x000fe20008400000 */
[----:B------:R-:W-:Y:S01]  /*cfb0*/  @!P6 STG.E.U8 desc[UR14][R24.64+0x61], R177 ;  /* 0x000061b11800e986 */ /* 0x000fe2000c10110e */
[C---:B------:R-:W-:Y:S01]  /*cfc0*/  ISETP.LT.OR P6, PT, R42.reuse, 0x69, !P3 ;  /* 0x000000692a00780c */ /* 0x040fe20005fc1670 */
[----:B------:R-:W-:Y:S01]  /*cfd0*/  FMUL R155, R155, UR20 ;  /* 0x000000149b9b7c20 */ /* 0x000fe20008400000 */
[----:B-1----:R-:W-:Y:S01]  /*cfe0*/  F2FP.SATFINITE.E5M2.F32.PACK_AB_MERGE_C R35, RZ, R176, RZ ;  /* 0x000000b0ff23723e */ /* 0x002fe200048060ff */
[----:B------:R0:W-:Y:S01]  /*cff0*/  @!P5 STG.E.U8 desc[UR14][R24.64+0x60], R33 ;  /* 0x000060211800d986 */ /* 0x0001e2000c10110e */
        /* <DEDUP_REMOVED lines=10> */
[----:B------:R-:W-:Y:S01]  /*d0a0*/  F2FP.SATFINITE.E5M2.F32.PACK_AB_MERGE_C R155, RZ, R155, RZ ;  /* 0x0000009bff9b723e */ /* 0x000fe200048060ff */
[----:B------:R1:W-:Y:S01]  /*d0b0*/  @!P6 STG.E.U8 desc[UR14][R24.64+0x68], R37 ;  /* 0x000068251800e986 */ /* 0x0003e2000c10110e */
[C---:B------:R-:W-:Y:S01]  /*d0c0*/  ISETP.LT.OR P6, PT, R42.reuse, 0x71, !P3 ;  /* 0x000000712a00780c */ /* 0x040fe20005fc1670 */
[----:B------:R-:W-:Y:S01]  /*d0d0*/  FMUL R23, R23, UR20 ;  /* 0x0000001417177c20 */ /* 0x000fe20008400000 */
[----:B0-----:R-:W-:Y:S01]  /*d0e0*/  F2FP.SATFINITE.E5M2.F32.PACK_AB_MERGE_C R33, RZ, R172, RZ ;  /* 0x000000acff21723e */ /* 0x001fe200048060ff */
        /* <DEDUP_REMOVED lines=15> */
[C---:B------:R-:W-:Y:S01]  /*d1e0*/  ISETP.LT.OR P6, PT, R42.reuse, 0x79, !P3 ;  /* 0x000000792a00780c */ /* 0x040fe20005fc1670 */
[----:B------:R-:W-:Y:S01]  /*d1f0*/  FMUL R17, R17, UR20 ;  /* 0x0000001411117c20 */ /* 0x000fe20008400000 */
[----:B------:R-:W-:Y:S01]  /*d200*/  ISETP.LT.OR P3, PT, R42, 0x7a, !P3 ;  /* 0x0000007a2a00780c */ /* 0x000fe20005f61670 */
[----:B------:R-:W-:Y:S01]  /*d210*/  @!P0 STG.E.U8 desc[UR14][R24.64+0x71], R169 ;  /* 0x000071a918008986 */ /* 0x000fe2000c10110e */
[----:B0-----:R-:W-:Y:S01]  /*d220*/  F2FP.SATFINITE.E5M2.F32.PACK_AB_MERGE_C R33, RZ, R168, RZ ;  /* 0x000000a8ff21723e */ /* 0x001fe200048060ff */
[----:B------:R-:W-:Y:S01]  /*d230*/  FMUL R18, R18, UR20 ;  /* 0x0000001412127c20 */ /* 0x000fe20008400000 */
[C---:B------:R-:W-:Y:S01]  /*d240*/  ISETP.GE.AND P0, PT, R41.reuse, 0x89, PT ;  /* 0x000000892900780c */ /* 0x040fe20003f06270 */
[----:B------:R-:W-:Y:S01]  /*d250*/  FMUL R16, R16, UR20 ;  /* 0x0000001410107c20 */ /* 0x000fe20008400000 */
[----:B------:R-:W-:Y:S01]  /*d260*/  F2FP.SATFINITE.E5M2.F32.PACK_AB_MERGE_C R21, RZ, R21, RZ ;  /* 0x00000015ff15723e */ /* 0x000fe200048060ff */
[----:B------:R0:W-:Y:S01]  /*d270*/  @!P1 STG.E.U8 desc[UR14][R26.64+0x70], R33 ;  /* 0x000070211a009986 */ /* 0x0001e2000c10110e */
[----:B------:R-:W-:Y:S01]  /*d280*/  ISETP.GE.AND P1, PT, R41, 0x81, PT ;  /* 0x000000812900780c */ /* 0x000fe20003f26270 */
[----:B------:R-:W-:Y:S01]  /*d290*/  FMUL R15, R15, UR20 ;  /* 0x000000140f0f7c20 */ /* 0x000fe20008400000 */
[----:B-1----:R-:W-:Y:S01]  /*d2a0*/  F2FP.SATFINITE.E5M2.F32.PACK_AB_MERGE_C R35, RZ, R166, RZ ;  /* 0x000000a6ff23723e */ /* 0x002fe200048060ff */
[----:B------:R-:W-:Y:S01]  /*d2b0*/  @!P5 STG.E.U8 desc[UR14][R26.64+0x71], R167 ;  /* 0x000071a71a00d986 */ /* 0x000fe2000c10110e */
[C---:B------:R-:W-:Y:S01]  /*d2c0*/  ISETP.LT.OR P5, PT, R42.reuse, 0x79, !P2 ;  /* 0x000000792a00780c */ /* 0x040fe200057a1670 */
[----:B------:R-:W-:Y:S01]  /*d2d0*/  FMUL R13, R13, UR20 ;  /* 0x000000140d0d7c20 */ /* 0x000fe20008400000 */
[C---:B------:R-:W-:Y:S01]  /*d2e0*/  ISETP.LT.OR P2, PT, R42.reuse, 0x7a, !P2 ;  /* 0x0000007a2a00780c */ /* 0x040fe20005741670 */
        /* <DEDUP_REMOVED lines=9> */
[----:B------:R-:W-:Y:S01]  /*d380*/  F2FP.SATFINITE.E5M2.F32.PACK_AB_MERGE_C R17, RZ, R17, RZ ;  /* 0x00000011ff11723e */ /* 0x000fe200048060ff */
[----:B------:R-:W-:Y:S01]  /*d390*/  @!P5 STG.E.U8 desc[UR14][R26.64+0x78], R37 ;  /* 0x000078251a00d986 */ /* 0x000fe2000c10110e */
[C---:B------:R-:W-:Y:S01]  /*d3a0*/  ISETP.LT.OR P5, PT, R42.reuse, 0x1, !P0 ;  /* 0x000000012a00780c */ /* 0x040fe200047a1670 */
[----:B------:R-:W-:Y:S01]  /*d3b0*/  FMUL R9, R9, UR20 ;  /* 0x0000001409097c20 */ /* 0x000fe20008400000 */
[----:B------:R-:W-:Y:S01]  /*d3c0*/  F2FP.SATFINITE.E5M2.F32.PACK_AB_MERGE_C R15, RZ, R15, RZ ;  /* 0x0000000fff0f723e */ /* 0x000fe200048060ff */
[----:B------:R0:W-:Y:S01]  /*d3d0*/  @!P2 STG.E.U8 desc[UR14][R26.64+0x79], R163 ;  /* 0x000079a31a00a986 */ /* 0x0001e2000c10110e */
        /* <DEDUP_REMOVED lines=8> */
[C---:B------:R-:W-:Y:S01]  /*d460*/  ISETP.LT.OR P6, PT, R42.reuse, 0x2, !P0 ;  /* 0x000000022a00780c */ /* 0x040fe200047c1670 */
[----:B------:R-:W-:Y:S01]  /*d470*/  FMUL R7, R7, UR20 ;  /* 0x0000001407077c20 */ /* 0x000fe20008400000 */
[----:B------:R-:W-:Y:S01]  /*d480*/  F2FP.SATFINITE.E5M2.F32.PACK_AB_MERGE_C R11, RZ, R11, RZ ;  /* 0x0000000bff0b723e */ /* 0x000fe200048060ff */
[----:B------:R2:W-:Y:S01]  /*d490*/  @!P5 STG.E.U8 desc[UR14][R30.64], R33 ;  /* 0x000000211e00d986 */ /* 0x0005e2000c10110e */
[----:B------:R-:W-:Y:S01]  /*d4a0*/  ISETP.LT.OR P5, PT, R42, 0x9, !P0 ;  /* 0x000000092a00780c */ /* 0x000fe200047a1670 */
[----:B------:R-:W-:Y:S01]  /*d4b0*/  FMUL R5, R5, UR20 ;  /* 0x0000001405057c20 */ /* 0x000fe20008400000 */
[----:B0-----:R-:W-:Y:S01]  /*d4c0*/  F2FP.SATFINITE.E5M2.F32.PACK_AB_MERGE_C R27, RZ, R156, RZ ;  /* 0x0000009cff1b723e */ /* 0x001fe200048060ff */
[----:B-----5:R-:W-:Y:S01]  /*d4d0*/  FMUL R0, R0, UR20 ;  /* 0x0000001400007c20 */ /* 0x020fe20008400000 */
[----:B------:R-:W-:Y:S01]  /*d4e0*/  F2FP.SATFINITE.E5M2.F32.PACK_AB_MERGE_C R9, RZ, R9, RZ ;  /* 0x00000009ff09723e */ /* 0x000fe200048060ff */
[----:B------:R-:W-:Y:S01]  /*d4f0*/  FMUL R6, R6, UR20 ;  /* 0x0000001406067c20 */ /* 0x000fe20008400000 */
[----:B------:R-:W-:Y:S01]  /*d500*/  F2FP.SATFINITE.E5M2.F32.PACK_AB_MERGE_C R7, RZ, R7, RZ ;  /* 0x00000007ff07723e */ /* 0x000fe200048060ff */
[----:B------:R-:W4:Y:S01]  /*d510*/  LDL.LU R221, [R1+0x14] ;  /* 0x0000140001dd7983 */ /* 0x000f220000300800 */
[----:B-1----:R-:W-:Y:S01]  /*d520*/  F2FP.SATFINITE.E5M2.F32.PACK_AB_MERGE_C R25, RZ, R158, RZ ;  /* 0x0000009eff19723e */ /* 0x002fe200048060ff */
[----:B------:R-:W-:Y:S01]  /*d530*/  FMUL R2, R2, UR20 ;  /* 0x0000001402027c20 */ /* 0x000fe20008400000 */
[----:B------:R-:W-:Y:S01]  /*d540*/  F2FP.SATFINITE.E5M2.F32.PACK_AB_MERGE_C R5, RZ, R5, RZ ;  /* 0x00000005ff05723e */ /* 0x000fe200048060ff */
[----:B------:R-:W-:Y:S01]  /*d550*/  @!P6 STG.E.U8 desc[UR14][R30.64+0x1], R159 ;  /* 0x0000019f1e00e986 */ /* 0x000fe2000c10110e */
[C---:B------:R-:W-:Y:S01]  /*d560*/  ISETP.LT.OR P6, PT, R42.reuse, 0xa, !P0 ;  /* 0x0000000a2a00780c */ /* 0x040fe200047c1670 */
[----:B------:R-:W-:Y:S01]  /*d570*/  FMUL R3, R3, UR20 ;  /* 0x0000001403037c20 */ /* 0x000fe20008400000 */
[----:B--2---:R-:W-:Y:S01]  /*d580*/  F2FP.SATFINITE.E5M2.F32.PACK_AB_MERGE_C R33, RZ, R152, RZ ;  /* 0x00000098ff21723e */ /* 0x004fe200048060ff */
[----:B------:R-:W-:Y:S01]  /*d590*/  @!P2 STG.E.U8 desc[UR14][R28.64+0x9], R157 ;  /* 0x0000099d1c00a986 */ /* 0x000fe2000c10110e */
[----:B------:R-:W-:Y:S01]  /*d5a0*/  ISETP.LT.OR P2, PT, R42, 0x12, !P1 ;  /* 0x000000122a00780c */ /* 0x000fe20004f41670 */
[----:B------:R-:W-:-:S02]  /*d5b0*/  FMUL R4, R4, UR20 ;  /* 0x0000001404047c20 */ /* 0x000fc40008400000 */
[----:B------:R0:W-:Y:S01]  /*d5c0*/  @!P3 STG.E.U8 desc[UR14][R28.64+0x8], R25 ;  /* 0x000008191c00b986 */ /* 0x0001e2000c10110e */
[----:B------:R-:W-:-:S03]  /*d5d0*/  ISETP.LT.OR P3, PT, R42, 0x11, !P1 ;  /* 0x000000112a00780c */ /* 0x000fc60004f61670 */
[----:B------:R1:W-:Y:S01]  /*d5e0*/  @!P5 STG.E.U8 desc[UR14][R30.64+0x8], R27 ;  /* 0x0000081b1e00d986 */ /* 0x0003e2000c10110e */
[----:B------:R-:W-:-:S03]  /*d5f0*/  ISETP.LT.OR P5, PT, R42, 0x11, !P0 ;  /* 0x000000112a00780c */ /* 0x000fc600047a1670 */
[----:B------:R-:W-:Y:S01]  /*d600*/  @!P6 STG.E.U8 desc[UR14][R30.64+0x9], R155 ;  /* 0x0000099b1e00e986 */ /* 0x000fe2000c10110e */
[----:B------:R-:W-:-:S03]  /*d610*/  ISETP.LT.OR P6, PT, R42, 0x12, !P0 ;  /* 0x000000122a00780c */ /* 0x000fc600047c1670 */
[----:B------:R-:W-:Y:S01]  /*d620*/  @!P2 STG.E.U8 desc[UR14][R28.64+0x11], R153 ;  /* 0x000011991c00a986 */ /* 0x000fe2000c10110e */
[----:B------:R-:W-:Y:S02]  /*d630*/  ISETP.LT.OR P2, PT, R42, 0x1a, !P1 ;  /* 0x0000001a2a00780c */ /* 0x000fe40004f41670 */
[----:B0-----:R-:W-:Y:S01]  /*d640*/  F2FP.SATFINITE.E5M2.F32.PACK_AB_MERGE_C R25, RZ, R154, RZ ;  /* 0x0000009aff19723e */ /* 0x001fe200048060ff */
[----:B------:R-:W2:Y:S01]  /*d650*/  LDL.LU R220, [R1+0x18] ;  /* 0x0000180001dc7983 */ /* 0x000ea20000300800 */
[----:B-1----:R-:W-:-:S03]  /*d660*/  F2FP.SATFINITE.E5M2.F32.PACK_AB_MERGE_C R27, RZ, R20, RZ ;  /* 0x00000014ff1b723e */ /* 0x002fc600048060ff */
[----:B------:R0:W-:Y:S01]  /*d670*/  @!P3 STG.E.U8 desc[UR14][R28.64+0x10], R25 ;  /* 0x000010191c00b986 */ /* 0x0001e2000c10110e */
[----:B------:R-:W-:-:S03]  /*d680*/  ISETP.LT.OR P3, PT, R42, 0x19, !P1 ;  /* 0x000000192a00780c */ /* 0x000fc60004f61670 */
[----:B------:R-:W-:Y:S01]  /*d690*/  @!P5 STG.E.U8 desc[UR14][R30.64+0x10], R33 ;  /* 0x000010211e00d986 */ /* 0x000fe2000c10110e */
[----:B------:R-:W-:-:S03]  /*d6a0*/  ISETP.LT.OR P5, PT, R42, 0x19, !P0 ;  /* 0x000000192a00780c */ /* 0x000fc600047a1670 */
[----:B------:R1:W-:Y:S01]  /*d6b0*/  @!P6 STG.E.U8 desc[UR14][R30.64+0x11], R23 ;  /* 0x000011171e00e986 */ /* 0x0003e2000c10110e */
[----:B------:R-:W-:-:S03]  /*d6c0*/  ISETP.LT.OR P6, PT, R42, 0x1a, !P0 ;  /* 0x0000001a2a00780c */ /* 0x000fc600047c1670 */
[----:B------:R3:W-:Y:S01]  /*d6d0*/  @!P2 STG.E.U8 desc[UR14][R28.64+0x19], R21 ;  /* 0x000019151c00a986 */ /* 0x0007e2000c10110e */
[C---:B------:R-:W-:Y:S02]  /*d6e0*/  ISETP.LT.OR P2, PT, R42.reuse, 0x22, !P1 ;  /* 0x000000222a00780c */ /* 0x040fe40004f41670 */
[----:B0-----:R-:W-:Y:S01]  /*d6f0*/  F2FP.SATFINITE.E5M2.F32.PACK_AB_MERGE_C R25, RZ, R22, RZ ;  /* 0x00000016ff19723e */ /* 0x001fe200048060ff */
[----:B------:R-:W2:Y:S04]  /*d700*/  LDL.LU R222, [R1+0x1c] ;  /* 0x00001c0001de7983 */ /* 0x000ea80000300800 */
[----:B------:R-:W-:Y:S01]  /*d710*/  @!P3 STG.E.U8 desc[UR14][R28.64+0x18], R25 ;  /* 0x000018191c00b986 */ /* 0x000fe2000c10110e */
[C---:B------:R-:W-:Y:S02]  /*d720*/  ISETP.LT.OR P3, PT, R42.reuse, 0x21, !P1 ;  /* 0x000000212a00780c */ /* 0x040fe40004f61670 */
[----:B-1----:R-:W-:Y:S01]  /*d730*/  F2FP.SATFINITE.E5M2.F32.PACK_AB_MERGE_C R23, RZ, R18, RZ ;  /* 0x00000012ff17723e */ /* 0x002fe200048060ff */
[----:B------:R-:W-:Y:S01]  /*d740*/  @!P5 STG.E.U8 desc[UR14][R30.64+0x18], R27 ;  /* 0x0000181b1e00d986 */ /* 0x000fe2000c10110e */
[----:B------:R-:W-:-:S02]  /*d750*/  ISETP.LT.OR P5, PT, R42, 0x21, !P0 ;  /* 0x000000212a00780c */ /* 0x000fc400047a1670 */
[----:B---3--:R-:W-:Y:S01]  /*d760*/  F2FP.SATFINITE.E5M2.F32.PACK_AB_MERGE_C R21, RZ, R16, RZ ;  /* 0x00000010ff15723e */ /* 0x008fe200048060ff */
[----:B------:R0:W-:Y:S01]  /*d770*/  @!P6 STG.E.U8 desc[UR14][R30.64+0x19], R19 ;  /* 0x000019131e00e986 */ /* 0x0001e2000c10110e */
[----:B------:R-:W-:-:S03]  /*d780*/  ISETP.LT.OR P6, PT, R42, 0x22, !P0 ;  /* 0x000000222a00780c */ /* 0x000fc600047c1670 */
[----:B------:R1:W-:Y:S01]  /*d790*/  @!P2 STG.E.U8 desc[UR14][R28.64+0x21], R17 ;  /* 0x000021111c00a986 */ /* 0x0003e2000c10110e */
[----:B------:R-:W-:-:S03]  /*d7a0*/  ISETP.LT.OR P2, PT, R42, 0x2a, !P1 ;  /* 0x0000002a2a00780c */ /* 0x000fc60004f41670 */
[----:B------:R-:W-:Y:S01]  /*d7b0*/  @!P3 STG.E.U8 desc[UR14][R28.64+0x20], R23 ;  /* 0x000020171c00b986 */ /* 0x000fe2000c10110e */
[----:B------:R-:W-:-:S03]  /*d7c0*/  ISETP.LT.OR P3, PT, R42, 0x29, !P1 ;  /* 0x000000292a00780c */ /* 0x000fc60004f61670 */
[----:B------:R-:W-:Y:S01]  /*d7d0*/  @!P5 STG.E.U8 desc[UR14][R30.64+0x20], R21 ;  /* 0x000020151e00d986 */ /* 0x000fe2000c10110e */
[C---:B------:R-:W-:Y:S02]  /*d7e0*/  ISETP.LT.OR P5, PT, R42.reuse, 0x29, !P0 ;  /* 0x000000292a00780c */ /* 0x040fe400047a1670 */
[----:B0-----:R-:W-:Y:S01]  /*d7f0*/  F2FP.SATFINITE.E5M2.F32.PACK_AB_MERGE_C R19, RZ, R14, RZ ;  /* 0x0000000eff13723e */ /* 0x001fe200048060ff */
[----:B------:R0:W-:Y:S01]  /*d800*/  @!P6 STG.E.U8 desc[UR14][R30.64+0x21], R15 ;  /* 0x0000210f1e00e986 */ /* 0x0001e2000c10110e */
[C---:B------:R-:W-:Y:S02]  /*d810*/  ISETP.LT.OR P6, PT, R42.reuse, 0x2a, !P0 ;  /* 0x0000002a2a00780c */ /* 0x040fe400047c1670 */
[----:B-1----:R-:W-:Y:S01]  /*d820*/  F2FP.SATFINITE.E5M2.F32.PACK_AB_MERGE_C R17, RZ, R12, RZ ;  /* 0x0000000cff11723e */ /* 0x002fe200048060ff */
        /* <DEDUP_REMOVED lines=15> */
[----:B0-----:R-:W-:Y:S02]  /*d920*/  F2FP.SATFINITE.E5M2.F32.PACK_AB_MERGE_C R11, RZ, R6, RZ ;  /* 0x00000006ff0b723e */ /* 0x001fe400048060ff */
[C---:B------:R-:W-:Y:S01]  /*d930*/  ISETP.LT.OR P5, PT, R42.reuse, 0x39, !P0 ;  /* 0x000000392a00780c */ /* 0x040fe200047a1670 */
[----:B------:R0:W-:Y:S01]  /*d940*/  @!P6 STG.E.U8 desc[UR14][R30.64+0x31], R7 ;  /* 0x000031071e00e986 */ /* 0x0001e2000c10110e */
[----:B-1----:R-:W-:Y:S02]  /*d950*/  F2FP.SATFINITE.E5M2.F32.PACK_AB_MERGE_C R9, RZ, R4, RZ ;  /* 0x00000004ff09723e */ /* 0x002fe400048060ff */
[C---:B------:R-:W-:Y:S01]  /*d960*/  ISETP.LT.OR P6, PT, R42.reuse, 0x3a, !P0 ;  /* 0x0000003a2a00780c */ /* 0x040fe200047c1670 */
[----:B------:R1:W-:Y:S04]  /*d970*/  @!P2 STG.E.U8 desc[UR14][R28.64+0x39], R5 ;  /* 0x000039051c00a986 */ /* 0x0003e8000c10110e */
[----:B------:R3:W-:Y:S01]  /*d980*/  @!P3 STG.E.U8 desc[UR14][R28.64+0x38], R11 ;  /* 0x0000380b1c00b986 */ /* 0x0007e2000c10110e */
[----:B------:R-:W-:Y:S01]  /*d990*/  FMUL R4, R227, UR20 ;  /* 0x00000014e3047c20 */ /* 0x000fe20008400000 */
[----:B------:R-:W-:-:S02]  /*d9a0*/  ISETP.LT.OR P3, PT, R42, 0x41, !P1 ;  /* 0x000000412a00780c */ /* 0x000fc40004f61670 */
[----:B0-----:R-:W-:Y:S02]  /*d9b0*/  F2FP.SATFINITE.E5M2.F32.PACK_AB_MERGE_C R7, RZ, R3, RZ ;  /* 0x00000003ff07723e */ /* 0x001fe400048060ff */
[----:B-1----:R-:W-:Y:S01]  /*d9c0*/  F2FP.SATFINITE.E5M2.F32.PACK_AB_MERGE_C R5, RZ, R0, RZ ;  /* 0x00000000ff05723e */ /* 0x002fe200048060ff */
[----:B------:R-:W-:Y:S01]  /*d9d0*/  FMUL R0, R223, UR20 ;  /* 0x00000014df007c20 */ /* 0x000fe20008400000 */
[----:B------:R-:W-:Y:S01]  /*d9e0*/  ISETP.LT.OR P2, PT, R42, 0x42, !P1 ;  /* 0x000000422a00780c */ /* 0x000fe20004f41670 */
[----:B------:R-:W2:Y:S01]  /*d9f0*/  LDL.LU R223, [R1+0x20] ;  /* 0x0000200001df7983 */ /* 0x000ea20000300800 */
[----:B---3--:R-:W-:Y:S02]  /*da00*/  F2FP.SATFINITE.E5M2.F32.PACK_AB_MERGE_C R11, RZ, R2, RZ ;  /* 0x00000002ff0b723e */ /* 0x008fe400048060ff */
[----:B------:R-:W-:Y:S01]  /*da10*/  F2FP.SATFINITE.E5M2.F32.PACK_AB_MERGE_C R13, RZ, R0, RZ ;  /* 0x00000000ff0d723e */ /* 0x000fe200048060ff */
[----:B----4-:R-:W-:Y:S01]  /*da20*/  FMUL R0, R225, UR20 ;  /* 0x00000014e1007c20 */ /* 0x010fe20008400000 */
[----:B------:R-:W-:Y:S01]  /*da30*/  FMUL R2, R224, UR20 ;  /* 0x00000014e0027c20 */ /* 0x000fe20008400000 */
[----:B------:R-:W3:Y:S04]  /*da40*/  LDL.LU R225, [R1+0x24] ;  /* 0x0000240001e17983 */ /* 0x000ee80000300800 */
[----:B------:R-:W4:Y:S01]  /*da50*/  LDL.LU R224, [R1+0x28] ;  /* 0x0000280001e07983 */ /* 0x000f220000300800 */
[----:B------:R-:W-:-:S03]  /*da60*/  FMUL R3, R226, UR20 ;  /* 0x00000014e2037c20 */ /* 0x000fc60008400000 */
[----:B------:R-:W4:Y:S04]  /*da70*/  LDL.LU R226, [R1+0x2c] ;  /* 0x00002c0001e27983 */ /* 0x000f280000300800 */
[----:B------:R-:W4:Y:S04]  /*da80*/  LDL.LU R227, [R1+0x30] ;  /* 0x0000300001e37983 */ /* 0x000f280000300800 */
[----:B------:R-:W-:Y:S01]  /*da90*/  @!P5 STG.E.U8 desc[UR14][R30.64+0x38], R9 ;  /* 0x000038091e00d986 */ /* 0x000fe2000c10110e */
[----:B------:R-:W-:-:S03]  /*daa0*/  ISETP.LT.OR P5, PT, R42, 0x41, !P0 ;  /* 0x000000412a00780c */ /* 0x000fc600047a1670 */
[----:B------:R0:W-:Y:S01]  /*dab0*/  @!P6 STG.E.U8 desc[UR14][R30.64+0x39], R7 ;  /* 0x000039071e00e986 */ /* 0x0001e2000c10110e */
[----:B------:R-:W-:-:S03]  /*dac0*/  ISETP.LT.OR P6, PT, R42, 0x42, !P0 ;  /* 0x000000422a00780c */ /* 0x000fc600047c1670 */
[----:B------:R-:W-:Y:S01]  /*dad0*/  @!P3 STG.E.U8 desc[UR14][R28.64+0x40], R11 ;  /* 0x0000400b1c00b986 */ /* 0x000fe2000c10110e */
[----:B------:R-:W-:-:S03]  /*dae0*/  ISETP.LT.OR P3, PT, R42, 0x49, !P1 ;  /* 0x000000492a00780c */ /* 0x000fc60004f61670 */
[----:B------:R1:W-:Y:S01]  /*daf0*/  @!P2 STG.E.U8 desc[UR14][R28.64+0x41], R5 ;  /* 0x000041051c00a986 */ /* 0x0003e2000c10110e */
[----:B0-----:R-:W-:-:S03]  /*db00*/  F2FP.SATFINITE.E5M2.F32.PACK_AB_MERGE_C R7, RZ, R0, RZ ;  /* 0x00000000ff07723e */ /* 0x001fc600048060ff */
[----:B------:R-:W-:Y:S01]  /*db10*/  @!P5 STG.E.U8 desc[UR14][R30.64+0x40], R13 ;  /* 0x0000400d1e00d986 */ /* 0x000fe2000c10110e */
[C---:B------:R-:W-:Y:S02]  /*db20*/  ISETP.LT.OR P2, PT, R42.reuse, 0x4a, !P1 ;  /* 0x0000004a2a00780c */ /* 0x040fe40004f41670 */
[----:B-1----:R-:W-:Y:S01]  /*db30*/  F2FP.SATFINITE.E5M2.F32.PACK_AB_MERGE_C R5, RZ, R2, RZ ;  /* 0x00000002ff05723e */ /* 0x002fe200048060ff */
[----:B------:R0:W-:Y:S01]  /*db40*/  @!P6 STG.E.U8 desc[UR14][R30.64+0x41], R7 ;  /* 0x000041071e00e986 */ /* 0x0001e2000c10110e */
[C---:B------:R-:W-:Y:S02]  /*db50*/  ISETP.LT.OR P5, PT, R42.reuse, 0x49, !P0 ;  /* 0x000000492a00780c */ /* 0x040fe400047a1670 */
[C---:B------:R-:W-:Y:S01]  /*db60*/  ISETP.LT.OR P6, PT, R42.reuse, 0x4a, !P0 ;  /* 0x0000004a2a00780c */ /* 0x040fe200047c1670 */
[----:B------:R1:W-:Y:S01]  /*db70*/  @!P3 STG.E.U8 desc[UR14][R28.64+0x48], R5 ;  /* 0x000048051c00b986 */ /* 0x0003e2000c10110e */
[----:B------:R-:W-:Y:S02]  /*db80*/  ISETP.LT.OR P3, PT, R42, 0x51, !P1 ;  /* 0x000000512a00780c */ /* 0x000fe40004f61670 */
[----:B------:R-:W-:-:S02]  /*db90*/  F2FP.SATFINITE.E5M2.F32.PACK_AB_MERGE_C R9, RZ, R3, RZ ;  /* 0x00000003ff09723e */ /* 0x000fc400048060ff */
[----:B------:R-:W-:-:S03]  /*dba0*/  F2FP.SATFINITE.E5M2.F32.PACK_AB_MERGE_C R11, RZ, R4, RZ ;  /* 0x00000004ff0b723e */ /* 0x000fc600048060ff */
[----:B------:R1:W-:Y:S04]  /*dbb0*/  @!P2 STG.E.U8 desc[UR14][R28.64+0x49], R9 ;  /* 0x000049091c00a986 */ /* 0x0003e8000c10110e */
[----:B------:R-:W-:Y:S01]  /*dbc0*/  @!P5 STG.E.U8 desc[UR14][R30.64+0x48], R11 ;  /* 0x0000480b1e00d986 */ /* 0x000fe2000c10110e */
[----:B------:R-:W-:-:S03]  /*dbd0*/  FMUL R0, R221, UR20 ;  /* 0x00000014dd007c20 */ /* 0x000fc60008400000 */
[----:B------:R-:W4:Y:S02]  /*dbe0*/  LDL.LU R221, [R1+0x34] ;  /* 0x0000340001dd7983 */ /* 0x000f240000300800 */
[----:B0-----:R-:W-:-:S05]  /*dbf0*/  F2FP.SATFINITE.E5M2.F32.PACK_AB_MERGE_C R7, RZ, R0, RZ ;  /* 0x00000000ff07723e */ /* 0x001fca00048060ff */
[----:B------:R-:W-:Y:S01]  /*dc00*/  @!P6 STG.E.U8 desc[UR14][R30.64+0x49], R7 ;  /* 0x000049071e00e986 */ /* 0x000fe2000c10110e */
[----:B--2---:R-:W-:-:S03]  /*dc10*/  FMUL R2, R220, UR20 ;  /* 0x00000014dc027c20 */ /* 0x004fc60008400000 */
[----:B------:R-:W2:Y:S02]  /*dc20*/  LDL.LU R220, [R1+0x38] ;  /* 0x0000380001dc7983 */ /* 0x000ea40000300800 */
[----:B-1----:R-:W-:-:S05]  /*dc30*/  F2FP.SATFINITE.E5M2.F32.PACK_AB_MERGE_C R5, RZ, R2, RZ ;  /* 0x00000002ff05723e */ /* 0x002fca00048060ff */
[----:B------:R0:W-:Y:S01]  /*dc40*/  @!P3 STG.E.U8 desc[UR14][R28.64+0x50], R5 ;  /* 0x000050051c00b986 */ /* 0x0001e2000c10110e */
[----:B------:R-:W-:-:S03]  /*dc50*/  FMUL R3, R222, UR20 ;  /* 0x00000014de037c20 */ /* 0x000fc60008400000 */
[----:B------:R-:W2:Y:S02]  /*dc60*/  LDL.LU R222, [R1+0x3c] ;  /* 0x00003c0001de7983 */ /* 0x000ea40000300800 */
[----:B------:R-:W-:Y:S01]  /*dc70*/  F2FP.SATFINITE.E5M2.F32.PACK_AB_MERGE_C R9, RZ, R3, RZ ;  /* 0x00000003ff09723e */ /* 0x000fe200048060ff */
[----:B------:R-:W-:Y:S02]  /*dc80*/  FMUL R0, R223, UR20 ;  /* 0x00000014df007c20 */ /* 0x000fe40008400000 */
[----:B------:R-:W2:Y:S03]  /*dc90*/  LDL.LU R223, [R1+0x40] ;  /* 0x0000400001df7983 */ /* 0x000ea60000300800 */
[----:B------:R-:W-:Y:S01]  /*dca0*/  F2FP.SATFINITE.E5M2.F32.PACK_AB_MERGE_C R13, RZ, R0, RZ ;  /* 0x00000000ff0d723e */ /* 0x000fe200048060ff */
[----:B---3--:R-:W-:Y:S02]  /*dcb0*/  FMUL R2, R225, UR20 ;  /* 0x00000014e1027c20 */ /* 0x008fe40008400000 */
[----:B------:R-:W3:Y:S01]  /*dcc0*/  LDL.LU R225, [R1+0x44] ;  /* 0x0000440001e17983 */ /* 0x000ee20000300800 */
[----:B----4-:R-:W-:-:S03]  /*dcd0*/  FMUL R0, R224, UR20 ;  /* 0x00000014e0007c20 */ /* 0x010fc60008400000 */
[----:B------:R-:W4:Y:S01]  /*dce0*/  LDL.LU R224, [R1+0x48] ;  /* 0x0000480001e07983 */ /* 0x000f220000300800 */
[----:B------:R-:W-:Y:S01]  /*dcf0*/  FMUL R3, R226, UR20 ;  /* 0x00000014e2037c20 */ /* 0x000fe20008400000 */
[----:B0-----:R-:W-:Y:S02]  /*dd00*/  F2FP.SATFINITE.E5M2.F32.PACK_AB_MERGE_C R5, RZ, R0, RZ ;  /* 0x00000000ff05723e */ /* 0x001fe400048060ff */
[----:B------:R-:W4:Y:S01]  /*dd10*/  LDL.LU R226, [R1+0x4c] ;  /* 0x00004c0001e27983 */ /* 0x000f220000300800 */
[----:B------:R-:W-:-:S03]  /*dd20*/  FMUL R0, R227, UR20 ;  /* 0x00000014e3007c20 */ /* 0x000fc60008400000 */
[----:B------:R-:W4:Y:S01]  /*dd30*/  LDL.LU R227, [R1+0x50] ;  /* 0x0000500001e37983 */ /* 0x000f220000300800 */
[C---:B------:R-:W-:Y:S02]  /*dd40*/  ISETP.LT.OR P2, PT, R42.reuse, 0x52, !P1 ;  /* 0x000000522a00780c */ /* 0x040fe40004f41670 */
[C---:B------:R-:W-:Y:S01]  /*dd50*/  ISETP.LT.OR P6, PT, R42.reuse, 0x52, !P0 ;  /* 0x000000522a00780c */ /* 0x040fe200047c1670 */
[----:B------:R-:W4:Y:S01]  /*dd60*/  LDL.LU R219, [R1+0x54] ;  /* 0x0000540001db7983 */ /* 0x000f220000300800 */
[C---:B------:R-:W-:Y:S02]  /*dd70*/  ISETP.LT.OR P5, PT, R42.reuse, 0x51, !P0 ;  /* 0x000000512a00780c */ /* 0x040fe400047a1670 */
[----:B------:R-:W-:Y:S02]  /*dd80*/  ISETP.LT.OR P3, PT, R42, 0x59, !P1 ;  /* 0x000000592a00780c */ /* 0x000fe40004f61670 */
[----:B------:R-:W-:Y:S02]  /*dd90*/  F2FP.SATFINITE.E5M2.F32.PACK_AB_MERGE_C R7, RZ, R2, RZ ;  /* 0x00000002ff07723e */ /* 0x000fe400048060ff */
[----:B------:R-:W-:-:S03]  /*dda0*/  F2FP.SATFINITE.E5M2.F32.PACK_AB_MERGE_C R11, RZ, R0, RZ ;  /* 0x00000000ff0b723e */ /* 0x000fc600048060ff */
[----:B------:R0:W-:Y:S01]  /*ddb0*/  @!P2 STG.E.U8 desc[UR14][R28.64+0x51], R9 ;  /* 0x000051091c00a986 */ /* 0x0001e2000c10110e */
[----:B------:R-:W-:-:S03]  /*ddc0*/  ISETP.LT.OR P2, PT, R42, 0x5a, !P1 ;  /* 0x0000005a2a00780c */ /* 0x000fc60004f41670 */
[----:B------:R-:W-:Y:S01]  /*ddd0*/  @!P6 STG.E.U8 desc[UR14][R30.64+0x51], R7 ;  /* 0x000051071e00e986 */ /* 0x000fe2000c10110e */
[----:B------:R-:W-:-:S03]  /*dde0*/  ISETP.LT.OR P6, PT, R42, 0x5a, !P0 ;  /* 0x0000005a2a00780c */ /* 0x000fc600047c1670 */
[----:B------:R-:W-:Y:S01]  /*ddf0*/  @!P5 STG.E.U8 desc[UR14][R30.64+0x50], R13 ;  /* 0x0000500d1e00d986 */ /* 0x000fe2000c10110e */
[----:B0-----:R-:W-:-:S03]  /*de00*/  F2FP.SATFINITE.E5M2.F32.PACK_AB_MERGE_C R9, RZ, R3, RZ ;  /* 0x00000003ff09723e */ /* 0x001fc600048060ff */
[----:B------:R0:W-:Y:S04]  /*de10*/  @!P3 STG.E.U8 desc[UR14][R28.64+0x58], R5 ;  /* 0x000058051c00b986 */ /* 0x0001e8000c10110e */
[----:B------:R1:W-:Y:S01]  /*de20*/  @!P2 STG.E.U8 desc[UR14][R28.64+0x59], R9 ;  /* 0x000059091c00a986 */ /* 0x0003e2000c10110e */
[----:B------:R-:W-:-:S03]  /*de30*/  FMUL R0, R221, UR20 ;  /* 0x00000014dd007c20 */ /* 0x000fc60008400000 */
[----:B------:R-:W4:Y:S02]  /*de40*/  LDL.LU R221, [R1+0x58] ;  /* 0x0000580001dd7983 */ /* 0x000f240000300800 */
[----:B0-----:R-:W-:-:S05]  /*de50*/  F2FP.SATFINITE.E5M2.F32.PACK_AB_MERGE_C R5, RZ, R0, RZ ;  /* 0x00000000ff05723e */ /* 0x001fca00048060ff */
[----:B------:R0:W-:Y:S01]  /*de60*/  @!P6 STG.E.U8 desc[UR14][R30.64+0x59], R5 ;  /* 0x000059051e00e986 */ /* 0x0001e2000c10110e */
[----:B--2---:R-:W-:-:S03]  /*de70*/  FMUL R2, R220, UR20 ;  /* 0x00000014dc027c20 */ /* 0x004fc60008400000 */
[----:B------:R-:W2:Y:S02]  /*de80*/  LDL.LU R220, [R1+0x5c] ;  /* 0x00005c0001dc7983 */ /* 0x000ea40000300800 */
[----:B------:R-:W-:Y:S01]  /*de90*/  F2FP.SATFINITE.E5M2.F32.PACK_AB_MERGE_C R7, RZ, R2, RZ ;  /* 0x00000002ff07723e */ /* 0x000fe200048060ff */
[----:B------:R-:W-:Y:S02]  /*dea0*/  FMUL R3, R222, UR20 ;  /* 0x00000014de037c20 */ /* 0x000fe40008400000 */
[----:B------:R-:W2:Y:S03]  /*deb0*/  LDL.LU R222, [R1+0x60] ;  /* 0x0000600001de7983 */ /* 0x000ea60000300800 */
[----:B-1----:R-:W-:Y:S01]  /*dec0*/  F2FP.SATFINITE.E5M2.F32.PACK_AB_MERGE_C R9, RZ, R3, RZ ;  /* 0x00000003ff09723e */ /* 0x002fe200048060ff */
[----:B------:R-:W-:Y:S02]  /*ded0*/  FMUL R4, R223, UR20 ;  /* 0x00000014df047c20 */ /* 0x000fe40008400000 */
[----:B------:R-:W2:Y:S01]  /*dee0*/  LDL.LU R223, [R1+0x64] ;  /* 0x0000640001df7983 */ /* 0x000ea20000300800 */
[----:B---3--:R-:W-:-:S03]  /*def0*/  FMUL R0, R225, UR20 ;  /* 0x00000014e1007c20 */ /* 0x008fc60008400000 */
[----:B------:R-:W3:Y:S01]  /*df00*/  LDL.LU R225, [R1+0x68] ;  /* 0x0000680001e17983 */ /* 0x000ee20000300800 */
[----:B----4-:R-:W-:Y:S01]  /*df10*/  FMUL R2, R224, UR20 ;  /* 0x00000014e0027c20 */ /* 0x010fe20008400000 */
[----:B0-----:R-:W-:Y:S02]  /*df20*/  F2FP.SATFINITE.E5M2.F32.PACK_AB_MERGE_C R5, RZ, R0, RZ ;  /* 0x00000000ff05723e */ /* 0x001fe400048060ff */
[----:B------:R-:W4:Y:S01]  /*df30*/  LDL.LU R224, [R1+0x6c] ;  /* 0x00006c0001e07983 */ /* 0x000f220000300800 */
[----:B------:R-:W-:-:S03]  /*df40*/  FMUL R3, R226, UR20 ;  /* 0x00000014e2037c20 */ /* 0x000fc60008400000 */
[----:B------:R-:W4:Y:S01]  /*df50*/  LDL.LU R226, [R1+0x70] ;  /* 0x0000700001e27983 */ /* 0x000f220000300800 */
[----:B------:R-:W-:-:S03]  /*df60*/  FMUL R0, R227, UR20 ;  /* 0x00000014e3007c20 */ /* 0x000fc60008400000 */
[----:B------:R-:W4:Y:S01]  /*df70*/  LDL.LU R227, [R1+0x74] ;  /* 0x0000740001e37983 */ /* 0x000f220000300800 */
[C---:B------:R-:W-:Y:S02]  /*df80*/  ISETP.LT.OR P5, PT, R42.reuse, 0x59, !P0 ;  /* 0x000000592a00780c */ /* 0x040fe400047a1670 */
[C---:B------:R-:W-:Y:S02]  /*df90*/  ISETP.LT.OR P2, PT, R42.reuse, 0x62, !P1 ;  /* 0x000000622a00780c */ /* 0x040fe40004f41670 */
[C---:B------:R-:W-:Y:S02]  /*dfa0*/  ISETP.LT.OR P3, PT, R42.reuse, 0x61, !P1 ;  /* 0x000000612a00780c */ /* 0x040fe40004f61670 */
[----:B------:R-:W-:-:S07]  /*dfb0*/  ISETP.LT.OR P6, PT, R42, 0x62, !P0 ;  /* 0x000000622a00780c */ /* 0x000fce00047c1670 */
[----:B------:R-:W-:Y:S01]  /*dfc0*/  @!P5 STG.E.U8 desc[UR14][R30.64+0x58], R11 ;  /* 0x0000580b1e00d986 */ /* 0x000fe2000c10110e */
[----:B------:R-:W-:-:S03]  /*dfd0*/  ISETP.LT.OR P5, PT, R42, 0x61, !P0 ;  /* 0x000000612a00780c */ /* 0x000fc600047a1670 */
[----:B------:R0:W-:Y:S01]  /*dfe0*/  @!P2 STG.E.U8 desc[UR14][R28.64+0x61], R9 ;  /* 0x000061091c00a986 */ /* 0x0001e2000c10110e */
[----:B------:R-:W-:-:S03]  /*dff0*/  ISETP.LT.OR P2, PT, R42, 0x6a, !P1 ;  /* 0x0000006a2a00780c */ /* 0x000fc60004f41670 */
[----:B------:R1:W-:Y:S01]  /*e000*/  @!P3 STG.E.U8 desc[UR14][R28.64+0x60], R7 ;  /* 0x000060071c00b986 */ /* 0x0003e2000c10110e */
[----:B------:R-:W-:Y:S02]  /*e010*/  ISETP.LT.OR P3, PT, R42, 0x69, !P1 ;  /* 0x000000692a00780c */ /* 0x000fe40004f61670 */
[----:B------:R-:W-:Y:S01]  /*e020*/  F2FP.SATFINITE.E5M2.F32.PACK_AB_MERGE_C R13, RZ, R4, RZ ;  /* 0x00000004ff0d723e */ /* 0x000fe200048060ff */
[----:B------:R1:W-:Y:S01]  /*e030*/  @!P6 STG.E.U8 desc[UR14][R30.64+0x61], R5 ;  /* 0x000061051e00e986 */ /* 0x0003e2000c10110e */
[----:B0-----:R-:W-:-:S03]  /*e040*/  F2FP.SATFINITE.E5M2.F32.PACK_AB_MERGE_C R9, RZ, R3, RZ ;  /* 0x00000003ff09723e */ /* 0x001fc600048060ff */
[----:B------:R-:W-:Y:S01]  /*e050*/  @!P5 STG.E.U8 desc[UR14][R30.64+0x60], R13 ;  /* 0x0000600d1e00d986 */ /* 0x000fe2000c10110e */
[----:B-1----:R-:W-:-:S03]  /*e060*/  F2FP.SATFINITE.E5M2.F32.PACK_AB_MERGE_C R7, RZ, R2, RZ ;  /* 0x00000002ff07723e */ /* 0x002fc600048060ff */
[----:B------:R-:W-:Y:S01]  /*e070*/  @!P2 STG.E.U8 desc[UR14][R28.64+0x69], R9 ;  /* 0x000069091c00a986 */ /* 0x000fe2000c10110e */
[C---:B------:R-:W-:Y:S02]  /*e080*/  ISETP.LT.OR P5, PT, R42.reuse, 0x69, !P0 ;  /* 0x000000692a00780c */ /* 0x040fe400047a1670 */
[C---:B------:R-:W-:Y:S01]  /*e090*/  ISETP.LT.OR P6, PT, R42.reuse, 0x6a, !P0 ;  /* 0x0000006a2a00780c */ /* 0x040fe200047c1670 */
[----:B------:R0:W-:Y:S01]  /*e0a0*/  @!P3 STG.E.U8 desc[UR14][R28.64+0x68], R7 ;  /* 0x000068071c00b986 */ /* 0x0001e2000c10110e */
[C---:B------:R-:W-:Y:S01]  /*e0b0*/  ISETP.LT.OR P2, PT, R42.reuse, 0x72, !P1 ;  /* 0x000000722a00780c */ /* 0x040fe20004f41670 */
[----:B------:R-:W-:Y:S01]  /*e0c0*/  FMUL R2, R219, UR20 ;  /* 0x00000014db027c20 */ /* 0x000fe20008400000 */
[----:B------:R-:W-:Y:S02]  /*e0d0*/  ISETP.LT.OR P3, PT, R42, 0x71, !P1 ;  /* 0x000000712a00780c */ /* 0x000fe40004f61670 */
[----:B------:R-:W-:Y:S02]  /*e0e0*/  F2FP.SATFINITE.E5M2.F32.PACK_AB_MERGE_C R11, RZ, R0, RZ ;  /* 0x00000000ff0b723e */ /* 0x000fe400048060ff */
[----:B------:R-:W-:-:S03]  /*e0f0*/  F2FP.SATFINITE.E5M2.F32.PACK_AB_MERGE_C R5, RZ, R2, RZ ;  /* 0x00000002ff05723e */ /* 0x000fc600048060ff */
[----:B------:R-:W-:Y:S01]  /*e100*/  @!P5 STG.E.U8 desc[UR14][R30.64+0x68], R11 ;  /* 0x0000680b1e00d986 */ /* 0x000fe2000c10110e */
[----:B------:R-:W-:-:S03]  /*e110*/  ISETP.LT.OR P5, PT, R42, 0x71, !P0 ;  /* 0x000000712a00780c */ /* 0x000fc600047a1670 */
[----:B------:R-:W-:Y:S01]  /*e120*/  @!P6 STG.E.U8 desc[UR14][R30.64+0x69], R5 ;  /* 0x000069051e00e986 */ /* 0x000fe2000c10110e */
[----:B------:R-:W-:Y:S01]  /*e130*/  ISETP.LT.OR P6, PT, R42, 0x72, !P0 ;  /* 0x000000722a00780c */ /* 0x000fe200047c1670 */
[----:B------:R-:W-:-:S05]  /*e140*/  FMUL R0, R221, UR20 ;  /* 0x00000014dd007c20 */ /* 0x000fca0008400000 */
[----:B0-----:R-:W-:-:S05]  /*e150*/  F2FP.SATFINITE.E5M2.F32.PACK_AB_MERGE_C R7, RZ, R0, RZ ;  /* 0x00000000ff07723e */ /* 0x001fca00048060ff */
[----:B------:R0:W-:Y:S01]  /*e160*/  @!P3 STG.E.U8 desc[UR14][R28.64+0x70], R7 ;  /* 0x000070071c00b986 */ /* 0x0001e2000c10110e */
[C---:B------:R-:W-:Y:S02]  /*e170*/  ISETP.LT.OR P3, PT, R42.reuse, 0x79, !P0 ;  /* 0x000000792a00780c */ /* 0x040fe40004761670 */
[----:B------:R-:W-:Y:S01]  /*e180*/  ISETP.LT.OR P0, PT, R42, 0x7a, !P0 ;  /* 0x0000007a2a00780c */ /* 0x000fe20004701670 */
[----:B--2---:R-:W-:-:S05]  /*e190*/  FMUL R3, R220, UR20 ;  /* 0x00000014dc037c20 */ /* 0x004fca0008400000 */
[----:B------:R-:W-:-:S05]  /*e1a0*/  F2FP.SATFINITE.E5M2.F32.PACK_AB_MERGE_C R9, RZ, R3, RZ ;  /* 0x00000003ff09723e */ /* 0x000fca00048060ff */
[----:B------:R1:W-:Y:S01]  /*e1b0*/  @!P2 STG.E.U8 desc[UR14][R28.64+0x71], R9 ;  /* 0x000071091c00a986 */ /* 0x0003e2000c10110e */
[C---:B------:R-:W-:Y:S02]  /*e1c0*/  ISETP.LT.OR P2, PT, R42.reuse, 0x79, !P1 ;  /* 0x000000792a00780c */ /* 0x040fe40004f41670 */
[----:B------:R-:W-:Y:S01]  /*e1d0*/  ISETP.LT.OR P1, PT, R42, 0x7a, !P1 ;  /* 0x0000007a2a00780c */ /* 0x000fe20004f21670 */
[----:B------:R-:W-:-:S05]  /*e1e0*/  FMUL R0, R222, UR20 ;  /* 0x00000014de007c20 */ /* 0x000fca0008400000 */
[----:B------:R-:W-:-:S05]  /*e1f0*/  F2FP.SATFINITE.E5M2.F32.PACK_AB_MERGE_C R13, RZ, R0, RZ ;  /* 0x00000000ff0d723e */ /* 0x000fca00048060ff */
[----:B------:R2:W-:Y:S01]  /*e200*/  @!P5 STG.E.U8 desc[UR14][R30.64+0x70], R13 ;  /* 0x0000700d1e00d986 */ /* 0x0005e2000c10110e */
[----:B------:R-:W-:Y:S01]  /*e210*/  FMUL R0, R223, UR20 ;  /* 0x00000014df007c20 */ /* 0x000fe20008400000 */
[----:B---3--:R-:W-:Y:S01]  /*e220*/  FMUL R2, R225, UR20 ;  /* 0x00000014e1027c20 */ /* 0x008fe20008400000 */
[----:B----4-:R-:W-:-:S03]  /*e230*/  FMUL R3, R224, UR20 ;  /* 0x00000014e0037c20 */ /* 0x010fc60008400000 */
[----:B0-----:R-:W-:Y:S01]  /*e240*/  F2FP.SATFINITE.E5M2.F32.PACK_AB_MERGE_C R7, RZ, R0, RZ ;  /* 0x00000000ff07723e */ /* 0x001fe200048060ff */
[----:B------:R-:W-:Y:S01]  /*e250*/  FMUL R4, R226, UR20 ;  /* 0x00000014e2047c20 */ /* 0x000fe20008400000 */
[----:B------:R-:W-:Y:S01]  /*e260*/  FMUL R5, R227, UR20 ;  /* 0x00000014e3057c20 */ /* 0x000fe20008400000 */
[----:B-1----:R-:W-:Y:S02]  /*e270*/  F2FP.SATFINITE.E5M2.F32.PACK_AB_MERGE_C R9, RZ, R2, RZ ;  /* 0x00000002ff09723e */ /* 0x002fe400048060ff */
[----:B------:R-:W-:Y:S02]  /*e280*/  F2FP.SATFINITE.E5M2.F32.PACK_AB_MERGE_C R3, RZ, R3, RZ ;  /* 0x00000003ff03723e */ /* 0x000fe400048060ff */
[----:B------:R-:W-:Y:S02]  /*e290*/  F2FP.SATFINITE.E5M2.F32.PACK_AB_MERGE_C R11, RZ, R4, RZ ;  /* 0x00000004ff0b723e */ /* 0x000fe400048060ff */
[----:B------:R-:W-:Y:S01]  /*e2a0*/  F2FP.SATFINITE.E5M2.F32.PACK_AB_MERGE_C R5, RZ, R5, RZ ;  /* 0x00000005ff05723e */ /* 0x000fe200048060ff */
[----:B------:R2:W-:Y:S04]  /*e2b0*/  @!P6 STG.E.U8 desc[UR14][R30.64+0x71], R7 ;  /* 0x000071071e00e986 */ /* 0x0005e8000c10110e */
[----:B------:R2:W-:Y:S04]  /*e2c0*/  @!P2 STG.E.U8 desc[UR14][R28.64+0x78], R9 ;  /* 0x000078091c00a986 */ /* 0x0005e8000c10110e */
[----:B------:R2:W-:Y:S04]  /*e2d0*/  @!P1 STG.E.U8 desc[UR14][R28.64+0x79], R3 ;  /* 0x000079031c009986 */ /* 0x0005e8000c10110e */
[----:B------:R2:W-:Y:S04]  /*e2e0*/  @!P3 STG.E.U8 desc[UR14][R30.64+0x78], R11 ;  /* 0x0000780b1e00b986 */ /* 0x0005e8000c10110e */
[----:B------:R2:W-:Y:S02]  /*e2f0*/  @!P0 STG.E.U8 desc[UR14][R30.64+0x79], R5 ;  /* 0x000079051e008986 */ /* 0x0005e4000c10110e */
.L_x_289:
[----:B------:R-:W-:Y:S05]  /*e300*/  BSYNC B0 ;  /* 0x0000000000007941 */ /* 0x000fea0003800000 */
.L_x_31:
[----:B0-2---:R-:W2:Y:S04]  /*e310*/  LDL.LU R3, [R1+0x78] ;  /* 0x0000780001037983 */ /* 0x005ea80000300800 */
[----:B-----5:R-:W2:Y:S01]  /*e320*/  LDL.LU R2, [R1+0x7c] ;  /* 0x00007c0001027983 */ /* 0x020ea20000300800 */
[----:B------:R-:W-:Y:S01]  /*e330*/  ULDC UR6, c[0x0][0xc] ;  /* 0x0000030000067ab9 */ /* 0x000fe20000000800 */
[----:B------:R-:W-:Y:S01]  /*e340*/  ULDC UR7, c[0x0][0x10] ;  /* 0x0000040000077ab9 */ /* 0x000fe20000000800 */
[----:B------:R-:W2:Y:S01]  /*e350*/  LDC R5, c[0x0][0x14] ;  /* 0x00000500ff057b82 */ /* 0x000ea20000000800 */
[----:B------:R-:W-:Y:S01]  /*e360*/  UIMAD.WIDE.U32 UR6, UR6, UR7, URZ ;  /* 0x00000007060672a5 */ /* 0x000fe2000f8e003f */
[----:B------:R-:W-:Y:S01]  /*e370*/  PRMT R0, RZ, 0x7610, R0 ;  /* 0x00007610ff007816 */ /* 0x000fe20000000000 */
[----:B------:R-:W-:-:S04]  /*e380*/  UMOV UR22, 0xffffffff ;  /* 0xffffffff00167882 */ /* 0x000fc80000000000 */
[----:B--2---:R-:W-:-:S04]  /*e390*/  IMAD.WIDE.U32 R2, R5, UR6, R2 ;  /* 0x0000000605027c25 */ /* 0x004fc8000f8e0002 */
[----:B------:R-:W-:Y:S01]  /*e3a0*/  IMAD R5, R5, UR7, RZ ;  /* 0x0000000705057c24 */ /* 0x000fe2000f8e02ff */
[----:B------:R-:W-:Y:S01]  /*e3b0*/  ULDC.64 UR6, c[0x0][0x650] ;  /* 0x0001940000067ab9 */ /* 0x000fe20000000a00 */
[----:B------:R-:W-:Y:S01]  /*e3c0*/  IMAD.MOV.U32 R19, RZ, RZ, R2 ;  /* 0x000000ffff137224 */ /* 0x000fe200078e0002 */
[----:B------:R-:W-:Y:S01]  /*e3d0*/  ISETP.GE.U32.AND P0, PT, R2, UR6, PT ;  /* 0x0000000602007c0c */ /* 0x000fe2000bf06070 */
[----:B------:R-:W-:Y:S02]  /*e3e0*/  IMAD.IADD R22, R3, 0x1, R5 ;  /* 0x0000000103167824 */ /* 0x000fe400078e0205 */
[----:B------:R-:W-:-:S03]  /*e3f0*/  IMAD.MOV.U32 R2, RZ, RZ, -0x1 ;  /* 0xffffffffff027424 */ /* 0x000fc600078e00ff */
[----:B------:R0:W-:Y:S01]  /*e400*/  STL [R1+0x78], R22 ;  /* 0x0000781601007387 */ /* 0x0001e20000100800 */
[----:B------:R-:W-:-:S03]  /*e410*/  ISETP.GE.U32.AND.EX P0, PT, R22, UR7, PT, P0 ;  /* 0x0000000716007c0c */ /* 0x000fc6000bf06100 */
[----:B------:R0:W-:Y:S04]  /*e420*/  STL [R1+0x7c], R19 ;  /* 0x00007c1301007387 */ /* 0x0001e80000100800 */
[----:B------:R0:W-:Y:S06]  /*e430*/  STL [R1+0x80], R2 ;  /* 0x0000800201007387 */ /* 0x0001ec0000100800 */
[----:B------:R-:W-:Y:S05]  /*e440*/  @P0 BRA `(.L_x_290) ;  /* 0x00000004006c0947 */ /* 0x000fea0003800000 */
[----:B------:R-:W2:Y:S01]  /*e450*/  S2R R14, SR_CTAID.X ;  /* 0x00000000000e7919 */ /* 0x000ea20000002500 */
[----:B------:R-:W5:Y:S01]  /*e460*/  LDC.64 R8, c[0x0][0x628] ;  /* 0x00018a00ff087b82 */ /* 0x000f620000000a00 */
[----:B------:R-:W-:Y:S01]  /*e470*/  ULDC UR6, c[0x0][0x150] ;  /* 0x0000540000067ab9 */ /* 0x000fe20000000800 */
[----:B------:R-:W-:Y:S01]  /*e480*/  IMAD.MOV.U32 R6, RZ, RZ, R19 ;  /* 0x000000ffff067224 */ /* 0x000fe200078e0013 */
[----:B------:R-:W0:Y:S01]  /*e490*/  S2R R16, SR_CTAID.Y ;  /* 0x0000000000107919 */ /* 0x000e220000002600 */
[----:B------:R-:W-:-:S04]  /*e4a0*/  IMAD.MOV.U32 R7, RZ, RZ, R22 ;  /* 0x000000ffff077224 */ /* 0x000fc800078e0016 */
[----:B------:R-:W0:Y:S08]  /*e4b0*/  LDC R17, c[0x0][0x144] ;  /* 0x00005100ff117b82 */ /* 0x000e300000000800 */
[----:B------:R-:W0:Y:S08]  /*e4c0*/  LDC R10, c[0x0][0x630] ;  /* 0x00018c00ff0a7b82 */ /* 0x000e300000000800 */
[----:B------:R-:W0:Y:S01]  /*e4d0*/  LDC.64 R12, c[0x0][0x620] ;  /* 0x00018800ff0c7b82 */ /* 0x000e220000000a00 */
[----:B-----5:R-:W-:-:S04]  /*e4e0*/  ISETP.NE.U32.AND P0, PT, R8, RZ, PT ;  /* 0x000000ff0800720c */ /* 0x020fc80003f05070 */
[----:B------:R-:W-:Y:S02]  /*e4f0*/  ISETP.NE.AND.EX P0, PT, R9, RZ, PT, P0 ;  /* 0x000000ff0900720c */ /* 0x000fe40003f05300 */
[----:B--2---:R-:W-:-:S05]  /*e500*/  I2FP.F32.U32 R0, R14 ;  /* 0x0000000e00007245 */ /* 0x004fca0000201000 */
[----:B------:R-:W-:-:S04]  /*e510*/  FMUL R0, R0, UR6 ;  /* 0x0000000600007c20 */ /* 0x000fc80008400000 */
[----:B------:R2:W0:Y:S02]  /*e520*/  F2I.U32.TRUNC.NTZ R15, R0 ;  /* 0x00000000000f7305 */ /* 0x000424000020f000 */
[----:B------:R-:W-:Y:S05]  /*e530*/  @!P0 BRA `(.L_x_291) ;  /* 0x0000000000288947 */ /* 0x000fea0003800000 */
[----:B--2---:R-:W2:Y:S02]  /*e540*/  LDC R0, c[0x0][0x634] ;  /* 0x00018d00ff007b82 */ /* 0x004ea40000000800 */
[----:B--2---:R-:W-:-:S05]  /*e550*/  IADD3 R7, P0, R19, R0, RZ ;  /* 0x0000000013077210 */ /* 0x004fca0007f1e0ff */
[----:B------:R-:W-:-:S04]  /*e560*/  IMAD.X R11, RZ, RZ, R22, P0 ;  /* 0x000000ffff0b7224 */ /* 0x000fc800000e0616 */
[----:B0-----:R-:W-:-:S04]  /*e570*/  IMAD.WIDE.U32 R2, R11, R8, RZ ;  /* 0x000000080b027225 */ /* 0x001fc800078e00ff */
[----:B------:R-:W-:-:S04]  /*e580*/  IMAD.WIDE.U32 R4, P0, R7, R9, R2 ;  /* 0x0000000907047225 */ /* 0x000fc80007800002 */
[----:B------:R-:W-:-:S04]  /*e590*/  IMAD.WIDE.U32 R2, R7, R8, RZ ;  /* 0x0000000807027225 */ /* 0x000fc800078e00ff */
[----:B------:R-:W-:Y:S01]  /*e5a0*/  IMAD.X R7, RZ, RZ, RZ, P0 ;  /* 0x000000ffff077224 */ /* 0x000fe200000e06ff */
[----:B------:R-:W-:Y:S01]  /*e5b0*/  IADD3 RZ, P0, R3, R4, RZ ;  /* 0x0000000403ff7210 */ /* 0x000fe20007f1e0ff */
[----:B------:R-:W-:-:S04]  /*e5c0*/  IMAD.MOV.U32 R6, RZ, RZ, R5 ;  /* 0x000000ffff067224 */ /* 0x000fc800078e0005 */
[----:B------:R-:W-:-:S08]  /*e5d0*/  IMAD.WIDE.U32.X R6, R11, R9, R6, P0 ;  /* 0x000000090b067225 */ /* 0x000fd000000e0406 */
.L_x_291:
[-CC-:B0-----:R-:W-:Y:S01]  /*e5e0*/  SHF.R.U64 R24, R6, R10.reuse, R7.reuse ;  /* 0x0000000a06187219 */ /* 0x181fe20000001207 */
[----:B------:R-:W0:Y:S01]  /*e5f0*/  LDC.64 R20, c[0x0][0x640] ;  /* 0x00019000ff147b82 */ /* 0x000e220000000a00 */
[----:B--2---:R-:W-:Y:S01]  /*e600*/  SHF.R.U32.HI R0, RZ, R10, R7 ;  /* 0x0000000aff007219 */ /* 0x004fe20000011607 */
[----:B------:R-:W-:Y:S01]  /*e610*/  IMAD.MOV.U32 R2, RZ, RZ, R19 ;  /* 0x000000ffff027224 */ /* 0x000fe200078e0013 */
[----:B------:R-:W-:Y:S01]  /*e620*/  IADD3 R5, P0, RZ, -R24, RZ ;  /* 0x80000018ff057210 */ /* 0x000fe20007f1e0ff */
[----:B------:R-:W-:Y:S01]  /*e630*/  IMAD.MOV R15, RZ, RZ, -R15 ;  /* 0x000000ffff0f7224 */ /* 0x000fe200078e0a0f */
[----:B------:R-:W-:Y:S01]  /*e640*/  ULDC UR6, c[0x0][0x154] ;  /* 0x0000550000067ab9 */ /* 0x000fe20000000800 */
[----:B------:R-:W-:Y:S02]  /*e650*/  IMAD.MOV.U32 R7, RZ, RZ, 0x1 ;  /* 0x00000001ff077424 */ /* 0x000fe400078e00ff */
[----:B------:R-:W2:Y:S01]  /*e660*/  LDC R4, c[0x0][0x618] ;  /* 0x00018600ff047b82 */ /* 0x000ea20000000800 */
[----:B------:R-:W-:-:S02]  /*e670*/  IMAD.X R3, RZ, RZ, ~R0, P0 ;  /* 0x000000ffff037224 */ /* 0x000fc400000e0e00 */
[----:B------:R-:W-:Y:S02]  /*e680*/  IMAD R15, R17, R15, R14 ;  /* 0x0000000f110f7224 */ /* 0x000fe400078e020e */
[-C--:B------:R-:W-:Y:S02]  /*e690*/  IMAD R0, R3, R12.reuse, RZ ;  /* 0x0000000c03007224 */ /* 0x080fe400078e02ff */
[----:B------:R-:W-:Y:S01]  /*e6a0*/  IMAD.MOV.U32 R3, RZ, RZ, R22 ;  /* 0x000000ffff037224 */ /* 0x000fe200078e0016 */
[----:B------:R-:W5:Y:S01]  /*e6b0*/  LDC R6, c[0x0][0x608] ;  /* 0x00018200ff067b82 */ /* 0x000f620000000800 */
[----:B------:R-:W-:-:S04]  /*e6c0*/  IMAD.WIDE.U32 R2, R5, R12, R2 ;  /* 0x0000000c05027225 */ /* 0x000fc800078e0002 */
[----:B------:R-:W-:-:S03]  /*e6d0*/  IMAD R5, R5, R13, R0 ;  /* 0x0000000d05057224 */ /* 0x000fc600078e0200 */
[----:B------:R-:W1:Y:S01]  /*e6e0*/  LDC R18, c[0x0][0x658] ;  /* 0x00019600ff127b82 */ /* 0x000e620000000800 */
[----:B------:R-:W-:Y:S01]  /*e6f0*/  I2FP.F32.U32 R0, R16 ;  /* 0x0000001000007245 */ /* 0x000fe20000201000 */
[----:B------:R-:W-:Y:S01]  /*e700*/  IMAD.IADD R3, R3, 0x1, R5 ;  /* 0x0000000103037824 */ /* 0x000fe200078e0205 */
[----:B0-----:R-:W-:Y:S01]  /*e710*/  ISETP.NE.U32.AND P0, PT, R20, RZ, PT ;  /* 0x000000ff1400720c */ /* 0x001fe20003f05070 */
[----:B------:R-:W-:Y:S02]  /*e720*/  IMAD.MOV.U32 R5, RZ, RZ, -0x1 ;  /* 0xffffffffff057424 */ /* 0x000fe400078e00ff */
[----:B------:R-:W-:Y:S02]  /*e730*/  FMUL R0, R0, UR6 ;  /* 0x0000000600007c20 */ /* 0x000fe40008400000 */
[----:B------:R-:W0:Y:S01]  /*e740*/  LDC R13, c[0x0][0x148] ;  /* 0x00005200ff0d7b82 */ /* 0x000e220000000800 */
[----:B--2---:R-:W-:Y:S01]  /*e750*/  SHF.R.U64 R10, R2, R4, R3 ;  /* 0x00000004020a7219 */ /* 0x004fe20000001203 */
[----:B------:R2:W0:Y:S01]  /*e760*/  F2I.U32.TRUNC.NTZ R12, R0 ;  /* 0x00000000000c7305 */ /* 0x000422000020f000 */
[----:B------:R-:W-:-:S02]  /*e770*/  ISETP.NE.AND.EX P0, PT, R21, RZ, PT, P0 ;  /* 0x000000ff1500720c */ /* 0x000fc40003f05300 */
[----:B------:R-:W-:-:S03]  /*e780*/  SHF.R.U32.HI R3, RZ, R4, R3 ;  /* 0x00000004ff037219 */ /* 0x000fc60000011603 */
[----:B------:R-:W0:Y:S01]  /*e790*/  LDC R14, c[0x0][0x600] ;  /* 0x00018000ff0e7b82 */ /* 0x000e220000000800 */
[-CC-:B-----5:R-:W-:Y:S02]  /*e7a0*/  SHF.R.U64 R8, R10, R6.reuse, R3.reuse ;  /* 0x000000060a087219 */ /* 0x1a0fe40000001203 */
[----:B------:R-:W-:-:S05]  /*e7b0*/  SHF.R.U32.HI R3, RZ, R6, R3 ;  /* 0x00000006ff037219 */ /* 0x000fca0000011603 */
[----:B------:R-:W0:Y:S01]  /*e7c0*/  LDC R19, c[0x0][0x648] ;  /* 0x00019200ff137b82 */ /* 0x000e220000000800 */
[-CC-:B-1----:R-:W-:Y:S02]  /*e7d0*/  SHF.R.U64 R11, R8, R18.reuse, R3.reuse ;  /* 0x00000012080b7219 */ /* 0x182fe40000001203 */
[-C--:B------:R-:W-:Y:S02]  /*e7e0*/  SHF.L.U32 R5, R5, R18.reuse, RZ ;  /* 0x0000001205057219 */ /* 0x080fe400000006ff */
[-C--:B------:R-:W-:Y:S01]  /*e7f0*/  SHF.R.U32.HI R3, RZ, R18.reuse, R3 ;  /* 0x00000012ff037219 */ /* 0x080fe20000011603 */
[----:B------:R-:W-:Y:S01]  /*e800*/  IMAD.MOV.U32 R2, RZ, RZ, R11 ;  /* 0x000000ffff027224 */ /* 0x000fe200078e000b */
[----:B------:R-:W-:Y:S01]  /*e810*/  SHF.L.U32 R40, R7, R18, RZ ;  /* 0x0000001207287219 */ /* 0x000fe200000006ff */
[----:B------:R-:W1:Y:S01]  /*e820*/  LDC R22, c[0x0][0x638] ;  /* 0x00018e00ff167b82 */ /* 0x000e620000000800 */
[----:B------:R-:W-:-:S07]  /*e830*/  LOP3.LUT R17, RZ, R5, RZ, 0x33, !PT ;  /* 0x00000005ff117212 */ /* 0x000fce00078e33ff */
[----:B------:R-:W0:Y:S01]  /*e840*/  LDC R23, c[0x0][0x610] ;  /* 0x00018400ff177b82 */ /* 0x000e220000000800 */
[----:B--2---:R-:W-:Y:S05]  /*e850*/  @!P0 BRA `(.L_x_292) ;  /* 0x0000000000288947 */ /* 0x004fea0003800000 */
[----:B------:R-:W2:Y:S02]  /*e860*/  LDC R0, c[0x0][0x64c] ;  /* 0x00019300ff007b82 */ /* 0x000ea40000000800 */
[----:B--2---:R-:W-:-:S05]  /*e870*/  IADD3 R7, P0, R11, R0, RZ ;  /* 0x000000000b077210 */ /* 0x004fca0007f1e0ff */
        /* <DEDUP_REMOVED lines=8> */
.L_x_292:
[----:B0-----:R-:W-:Y:S01]  /*e900*/  SHF.R.U64 R0, R2, R19, R3 ;  /* 0x0000001302007219 */ /* 0x001fe20000001203 */
[----:B------:R-:W-:Y:S01]  /*e910*/  VIADD R3, R14, 0xffffffff ;  /* 0xffffffff0e037836 */ /* 0x000fe20000000000 */
[----:B------:R-:W-:Y:S01]  /*e920*/  LOP3.LUT R5, R8, R17, RZ, 0xc0, !PT ;  /* 0x0000001108057212 */ /* 0x000fe200078ec0ff */
[----:B------:R-:W-:Y:S01]  /*e930*/  IMAD.MOV R12, RZ, RZ, -R12 ;  /* 0x000000ffff0c7224 */ /* 0x000fe200078e0a0c */
[----:B------:R-:W-:Y:S01]  /*e940*/  R2UR UR22, R24 ;  /* 0x00000000181672ca */ /* 0x000fe200000e0000 */
[----:B------:R-:W-:Y:S01]  /*e950*/  IMAD.MOV R2, RZ, RZ, -R0 ;  /* 0x000000ffff027224 */ /* 0x000fe200078e0a00 */
[----:B------:R-:W-:Y:S01]  /*e960*/  LOP3.LUT R3, R10, R3, RZ, 0xc0, !PT ;  /* 0x000000030a037212 */ /* 0x000fe200078ec0ff */
[----:B------:R-:W-:Y:S02]  /*e970*/  IMAD R40, R40, R0, R5 ;  /* 0x0000000028287224 */ /* 0x000fe400078e0205 */
[----:B------:R-:W-:Y:S02]  /*e980*/  @P4 IMAD R15, R13, R12, R16 ;  /* 0x0000000c0d0f4224 */ /* 0x000fe400078e0210 */
[----:B-1----:R-:W-:-:S02]  /*e990*/  IMAD R0, R2, R22, R11 ;  /* 0x0000001602007224 */ /* 0x002fc400078e020b */
[----:B------:R-:W-:Y:S02]  /*e9a0*/  IMAD R40, R40, R23, R15 ;  /* 0x0000001728287224 */ /* 0x000fe400078e020f */
[----:B------:R-:W-:Y:S02]  /*e9b0*/  IMAD R3, R0, R14, R3 ;  /* 0x0000000e00037224 */ /* 0x000fe400078e0203 */
[----:B------:R-:W-:-:S03]  /*e9c0*/  IMAD.MOV.U32 R0, RZ, RZ, 0x1 ;  /* 0x00000001ff007424 */ /* 0x000fc600078e00ff */
[----:B------:R-:W-:Y:S02]  /*e9d0*/  SEL R2, R3, R40, !P4 ;  /* 0x0000002803027207 */ /* 0x000fe40006000000 */
[----:B------:R-:W-:-:S03]  /*e9e0*/  SEL R40, R40, R3, !P4 ;  /* 0x0000000328287207 */ /* 0x000fc60006000000 */
[----:B------:R2:W-:Y:S04]  /*e9f0*/  STL [R1+0x80], R2 ;  /* 0x0000800201007387 */ /* 0x0005e80000100800 */
.L_x_290:
[----:B------:R-:W-:Y:S01]  /*ea00*/  UIADD3 UR5, UR9, UR5, URZ ;  /* 0x0000000509057290 */ /* 0x000fe2000fffe03f */
[----:B------:R0:W-:Y:S01]  /*ea10*/  STL [R1+0x84], R40 ;  /* 0x0000842801007387 */ /* 0x0001e20000100800 */
[----:B------:R-:W-:Y:S02]  /*ea20*/  LOP3.LUT P0, RZ, R0, 0xff, RZ, 0xc0, !PT ;  /* 0x000000ff00ff7812 */ /* 0x000fe4000780c0ff */
[----:B------:R-:W-:Y:S02]  /*ea30*/  USHF.R.U32.HI UR6, URZ, 0x2, UR5 ;  /* 0x000000023f067899 */ /* 0x000fe40008011605 */
[----:B------:R-:W-:Y:S02]  /*ea40*/  UISETP.GT.U32.AND UP1, UPT, UR5, 0x3, UPT ;  /* 0x000000030500788c */ /* 0x000fe4000bf24070 */
[----:B------:R-:W-:Y:S02]  /*ea50*/  ULOP3.LUT UR6, UR6, 0x1, URZ, 0xc0, !UPT ;  /* 0x0000000106067892 */ /* 0x000fe4000f8ec03f */
[----:B------:R-:W-:-:S02]  /*ea60*/  UISETP.LT.U32.AND UP1, UPT, UR9, 0x4, UP1 ;  /* 0x000000040900788c */ /* 0x000fc40008f21070 */
[----:B------:R-:W-:Y:S02]  /*ea70*/  UISETP.NE.U32.AND UP0, UPT, UR6, 0x1, UPT ;  /* 0x000000010600788c */ /* 0x000fe4000bf05070 */
[----:B------:R-:W-:Y:S02]  /*ea80*/  USEL UR7, URZ, 0x1, !UP1 ;  /* 0x000000013f077887 */ /* 0x000fe4000c800000 */
[----:B------:R-:W-:Y:S02]  /*ea90*/  UISETP.GT.U32.AND UP0, UPT, UR9, 0x3, !UP0 ;  /* 0x000000030900788c */ /* 0x000fe4000c704070 */
[----:B------:R-:W-:Y:S02]  /*eaa0*/  ULOP3.LUT UR5, UR5, 0x3, URZ, 0xc0, !UPT ;  /* 0x0000000305057892 */ /* 0x000fe4000f8ec03f */
[----:B------:R-:W-:-:S04]  /*eab0*/  USEL UR6, URZ, 0x1, !UP0 ;  /* 0x000000013f067887 */ /* 0x000fc8000c000000 */
[----:B------:R-:W-:Y:S01]  /*eac0*/  ULOP3.LUT UR4, UR6, UR4, UR7, 0x96, !UPT ;  /* 0x0000000406047292 */ /* 0x000fe2000f8e9607 */
[----:B0-----:R-:W-:Y:S11]  /*ead0*/  @P0 BRA `(.L_x_293) ;  /* 0xffffff2400500947 */ /* 0x001ff6000383ffff */
[----:B------:R-:W-:Y:S05]  /*eae0*/  EXIT ;  /* 0x000000000000794d */ /* 0x000fea0003800000 */
.L_x_3:
[----:B------:R-:W2:Y:S01]  /*eaf0*/  LDL R16, [R1+0x7c] ;  /* 0x00007c0001107983 */ /* 0x000ea20000100800 */
[----:B------:R-:W-:-:S03]  /*eb00*/  ULDC.64 UR4, c[0x0][0x650] ;  /* 0x0001940000047ab9 */ /* 0x000fc60000000a00 */
[----:B------:R-:W3:Y:S01]  /*eb10*/  LDL R17, [R1+0x78] ;  /* 0x0000780001117983 */ /* 0x000ee20000100800 */
[----:B------:R-:W-:Y:S01]  /*eb20*/  PRMT R4, RZ, 0x7610, R4 ;  /* 0x00007610ff047816 */ /* 0x000fe20000000004 */
[----:B------:R-:W-:Y:S02]  /*eb30*/  IMAD.MOV.U32 R5, RZ, RZ, -0x1 ;  /* 0xffffffffff057424 */ /* 0x000fe400078e00ff */
[----:B------:R-:W-:Y:S02]  /*eb40*/  IMAD.MOV.U32 R6, RZ, RZ, -0x1 ;  /* 0xffffffffff067424 */ /* 0x000fe400078e00ff */
[----:B------:R-:W-:Y:S01]  /*eb50*/  IMAD.MOV.U32 R11, RZ, RZ, -0x1 ;  /* 0xffffffffff0b7424 */ /* 0x000fe200078e00ff */
[----:B--2---:R-:W-:-:S04]  /*eb60*/  ISETP.GE.U32.AND P0, PT, R16, UR4, PT ;  /* 0x0000000410007c0c */ /* 0x004fc8000bf06070 */
[----:B---3--:R-:W-:-:S13]  /*eb70*/  ISETP.GE.U32.AND.EX P0, PT, R17, UR5, PT, P0 ;  /* 0x0000000511007c0c */ /* 0x008fda000bf06100 */
[----:B------:R-:W-:Y:S05]  /*eb80*/  @P0 BRA `(.L_x_294) ;  /* 0x00000004005c0947 */ /* 0x000fea0003800000 */
        /* <DEDUP_REMOVED lines=18> */
.L_x_295:
[-CC-:B------:R-:W-:Y:S01]  /*ecb0*/  SHF.R.U64 R11, R8, R12.reuse, R9.reuse ;  /* 0x0000000c080b7219 */ /* 0x180fe20000001209 */
[----:B------:R-:W0:Y:S01]  /*ecc0*/  LDC.64 R20, c[0x0][0x640] ;  /* 0x00019000ff147b82 */ /* 0x000e220000000a00 */
[----:B------:R-:W-:Y:S01]  /*ecd0*/  SHF.R.U32.HI R3, RZ, R12, R9 ;  /* 0x0000000cff037219 */ /* 0x000fe20000011609 */
[----:B------:R-:W-:Y:S01]  /*ece0*/  ULDC UR4, c[0x0][0x150] ;  /* 0x0000540000047ab9 */ /* 0x000fe20000000800 */
[----:B------:R-:W-:Y:S01]  /*ecf0*/  IADD3 R7, P0, RZ, -R11, RZ ;  /* 0x8000000bff077210 */ /* 0x000fe20007f1e0ff */
[----:B------:R-:W-:Y:S01]  /*ed00*/  IMAD.MOV.U32 R4, RZ, RZ, R16 ;  /* 0x000000ffff047224 */ /* 0x000fe200078e0010 */
[----:B------:R-:W-:Y:S01]  /*ed10*/  I2FP.F32.U32 R6, R2 ;  /* 0x0000000200067245 */ /* 0x000fe20000201000 */
[----:B------:R-:W-:Y:S02]  /*ed20*/  IMAD.MOV.U32 R5, RZ, RZ, R17 ;  /* 0x000000ffff057224 */ /* 0x000fe400078e0011 */
[----:B------:R-:W1:Y:S01]  /*ed30*/  LDC R10, c[0x0][0x618] ;  /* 0x00018600ff0a7b82 */ /* 0x000e620000000800 */
[----:B------:R-:W-:-:S02]  /*ed40*/  IMAD.X R3, RZ, RZ, ~R3, P0 ;  /* 0x000000ffff037224 */ /* 0x000fc400000e0e03 */
[----:B------:R-:W-:Y:S01]  /*ed50*/  FMUL R9, R6, UR4 ;  /* 0x0000000406097c20 */ /* 0x000fe20008400000 */
[----:B------:R-:W-:Y:S01]  /*ed60*/  IMAD.WIDE.U32 R4, R7, R14, R4 ;  /* 0x0000000e07047225 */ /* 0x000fe200078e0004 */
[----:B------:R-:W-:-:S03]  /*ed70*/  ULDC UR4, c[0x0][0x154] ;  /* 0x0000550000047ab9 */ /* 0x000fc60000000800 */
[----:B------:R-:W-:Y:S01]  /*ed80*/  IMAD R6, R3, R14, RZ ;  /* 0x0000000e03067224 */ /* 0x000fe200078e02ff */
[----:B------:R-:W2:Y:S01]  /*ed90*/  LDC R13, c[0x0][0x144] ;  /* 0x00005100ff0d7b82 */ /* 0x000ea20000000800 */
[----:B------:R-:W3:Y:S02]  /*eda0*/  F2I.U32.TRUNC.NTZ R9, R9 ;  /* 0x0000000900097305 */ /* 0x000ee4000020f000 */
[----:B------:R-:W-:Y:S02]  /*edb0*/  IMAD R3, R7, R15, R6 ;  /* 0x0000000f07037224 */ /* 0x000fe400078e0206 */
[----:B------:R-:W-:Y:S02]  /*edc0*/  IMAD.MOV.U32 R6, RZ, RZ, -0x1 ;  /* 0xffffffffff067424 */ /* 0x000fe400078e00ff */
[----:B------:R-:W-:Y:S01]  /*edd0*/  IMAD.IADD R3, R5, 0x1, R3 ;  /* 0x0000000105037824 */ /* 0x000fe200078e0203 */
[----:B------:R-:W4:Y:S01]  /*ede0*/  LDC R12, c[0x0][0x608] ;  /* 0x00018200ff0c7b82 */ /* 0x000f220000000800 */
[----:B------:R-:W-:-:S02]  /*edf0*/  I2FP.F32.U32 R5, R0 ;  /* 0x0000000000057245 */ /* 0x000fc40000201000 */
[----:B0-----:R-:W-:-:S03]  /*ee00*/  ISETP.NE.U32.AND P0, PT, R20, RZ, PT ;  /* 0x000000ff1400720c */ /* 0x001fc60003f05070 */
[----:B------:R-:W-:Y:S01]  /*ee10*/  FMUL R5, R5, UR4 ;  /* 0x0000000405057c20 */ /* 0x000fe20008400000 */
[----:B------:R-:W-:Y:S01]  /*ee20*/  ISETP.NE.AND.EX P0, PT, R21, RZ, PT, P0 ;  /* 0x000000ff1500720c */ /* 0x000fe20003f05300 */
[----:B------:R-:W0:Y:S01]  /*ee30*/  LDC R7, c[0x0][0x658] ;  /* 0x00019600ff077b82 */ /* 0x000e220000000800 */
[-C--:B-1----:R-:W-:Y:S01]  /*ee40*/  SHF.R.U64 R8, R4, R10.reuse, R3 ;  /* 0x0000000a04087219 */ /* 0x082fe20000001203 */
[----:B---3--:R-:W-:Y:S01]  /*ee50*/  IMAD.MOV R4, RZ, RZ, -R9 ;  /* 0x000000ffff047224 */ /* 0x008fe200078e0a09 */
[----:B------:R-:W-:Y:S02]  /*ee60*/  SHF.R.U32.HI R3, RZ, R10, R3 ;  /* 0x0000000aff037219 */ /* 0x000fe40000011603 */
[----:B------:R1:W3:Y:S03]  /*ee70*/  F2I.U32.TRUNC.NTZ R10, R5 ;  /* 0x00000005000a7305 */ /* 0x0002e6000020f000 */
[----:B------:R-:W1:Y:S01]  /*ee80*/  LDC R17, c[0x0][0x148] ;  /* 0x00005200ff117b82 */ /* 0x000e620000000800 */
[----:B--2---:R-:W-:-:S02]  /*ee90*/  IMAD R19, R13, R4, R2 ;  /* 0x000000040d137224 */ /* 0x004fc400078e0202 */
[----:B------:R-:W-:-:S05]  /*eea0*/  IMAD.MOV.U32 R4, RZ, RZ, 0x1 ;  /* 0x00000001ff047424 */ /* 0x000fca00078e00ff */
[----:B------:R-:W2:Y:S01]  /*eeb0*/  LDC R14, c[0x0][0x600] ;  /* 0x00018000ff0e7b82 */ /* 0x000ea20000000800 */
[-CC-:B----4-:R-:W-:Y:S02]  /*eec0*/  SHF.R.U64 R13, R8, R12.reuse, R3.reuse ;  /* 0x0000000c080d7219 */ /* 0x190fe40000001203 */
[----:B------:R-:W-:-:S05]  /*eed0*/  SHF.R.U32.HI R2, RZ, R12, R3 ;  /* 0x0000000cff027219 */ /* 0x000fca0000011603 */
[----:B------:R-:W4:Y:S01]  /*eee0*/  LDC R16, c[0x0][0x648] ;  /* 0x00019200ff107b82 */ /* 0x000f220000000800 */
[-CC-:B0-----:R-:W-:Y:S02]  /*eef0*/  SHF.R.U64 R15, R13, R7.reuse, R2.reuse ;  /* 0x000000070d0f7219 */ /* 0x181fe40000001202 */
[-C--:B------:R-:W-:Y:S02]  /*ef00*/  SHF.L.U32 R6, R6, R7.reuse, RZ ;  /* 0x0000000706067219 */ /* 0x080fe400000006ff */
[-C--:B------:R-:W-:Y:S01]  /*ef10*/  SHF.R.U32.HI R3, RZ, R7.reuse, R2 ;  /* 0x00000007ff037219 */ /* 0x080fe20000011602 */
[----:B------:R-:W-:Y:S01]  /*ef20*/  IMAD.MOV.U32 R2, RZ, RZ, R15 ;  /* 0x000000ffff027224 */ /* 0x000fe200078e000f */
[----:B------:R-:W-:Y:S01]  /*ef30*/  SHF.L.U32 R12, R4, R7, RZ ;  /* 0x00000007040c7219 */ /* 0x000fe200000006ff */
[----:B------:R-:W0:Y:S01]  /*ef40*/  LDC R18, c[0x0][0x638] ;  /* 0x00018e00ff127b82 */ /* 0x000e220000000800 */
[----:B------:R-:W-:-:S07]  /*ef50*/  LOP3.LUT R22, RZ, R6, RZ, 0x33, !PT ;  /* 0x00000006ff167212 */ /* 0x000fce00078e33ff */
        /* <DEDUP_REMOVED lines=12> */
.L_x_296:
[----:B----4-:R-:W-:Y:S01]  /*f020*/  SHF.R.U64 R3, R2, R16, R3 ;  /* 0x0000001002037219 */ /* 0x010fe20000001203 */
[----:B--2---:R-:W-:Y:S01]  /*f030*/  VIADD R5, R14, 0xffffffff ;  /* 0xffffffff0e057836 */ /* 0x004fe20000000000 */
[----:B------:R-:W-:Y:S01]  /*f040*/  LOP3.LUT R2, R13, R22, RZ, 0xc0, !PT ;  /* 0x000000160d027212 */ /* 0x000fe200078ec0ff */
[----:B------:R-:W-:Y:S02]  /*f050*/  IMAD.MOV R10, RZ, RZ, -R10 ;  /* 0x000000ffff0a7224 */ /* 0x000fe400078e0a0a */
[----:B------:R-:W-:Y:S02]  /*f060*/  IMAD.MOV R4, RZ, RZ, -R3 ;  /* 0x000000ffff047224 */ /* 0x000fe400078e0a03 */
[----:B------:R-:W-:Y:S01]  /*f070*/  IMAD R2, R12, R3, R2 ;  /* 0x000000030c027224 */ /* 0x000fe200078e0202 */
[----:B------:R-:W-:Y:S01]  /*f080*/  LOP3.LUT R3, R8, R5, RZ, 0xc0, !PT ;  /* 0x0000000508037212 */ /* 0x000fe200078ec0ff */
[----:B------:R-:W-:Y:S02]  /*f090*/  @P4 IMAD R19, R17, R10, R0 ;  /* 0x0000000a11134224 */ /* 0x000fe400078e0200 */
[----:B0-----:R-:W-:-:S02]  /*f0a0*/  IMAD R0, R4, R18, R15 ;  /* 0x0000001204007224 */ /* 0x001fc400078e020f */
[----:B------:R-:W-:Y:S02]  /*f0b0*/  IMAD R5, R2, R23, R19 ;  /* 0x0000001702057224 */ /* 0x000fe400078e0213 */
[----:B------:R-:W-:Y:S02]  /*f0c0*/  IMAD R0, R0, R14, R3 ;  /* 0x0000000e00007224 */ /* 0x000fe400078e0203 */
[----:B------:R-:W-:-:S03]  /*f0d0*/  IMAD.MOV.U32 R4, RZ, RZ, 0x1 ;  /* 0x00000001ff047424 */ /* 0x000fc600078e00ff */
[----:B------:R-:W-:Y:S02]  /*f0e0*/  SEL R6, R0, R5, !P4 ;  /* 0x0000000500067207 */ /* 0x000fe40006000000 */
[----:B------:R-:W-:-:S07]  /*f0f0*/  SEL R5, R5, R0, !P4 ;  /* 0x0000000005057207 */ /* 0x000fce0006000000 */
.L_x_294:
[----:B------:R-:W-:-:S08]  /*f100*/  NOP ;  /* 0x0000000000007918 */ /* 0x000fd00000000000 */
[----:B------:R-:W0:-:S00]  /*f110*/  USETMAXREG.DEALLOC.CTAPOOL 0x28 ;  /* 0x00000028000079c8 */ /* 0x000e0000080e0500 */
[----:B------:R-:W-:-:S13]  /*f120*/  ISETP.NE.AND P0, PT, RZ, UR8, PT ;  /* 0x00000008ff007c0c */ /* 0x000fda000bf05270 */
[----:B------:R-:W-:Y:S05]  /*f130*/  @P0 EXIT ;  /* 0x000000000000094d */ /* 0x000fea0003800000 */
[----:B0-----:R-:W-:Y:S01]  /*f140*/  LOP3.LUT P0, RZ, R4, 0xff, RZ, 0xc0, !PT ;  /* 0x000000ff04ff7812 */ /* 0x001fe2000780c0ff */
[----:B------:R-:W-:Y:S02]  /*f150*/  IMAD.MOV.U32 R0, RZ, RZ, 0x1 ;  /* 0x00000001ff007424 */ /* 0x000fe400078e00ff */
[----:B------:R-:W-:-:S10]  /*f160*/  IMAD.MOV.U32 R8, RZ, RZ, RZ ;  /* 0x000000ffff087224 */ /* 0x000fd400078e00ff */
[----:B------:R-:W-:Y:S05]  /*f170*/  @!P0 BRA `(.L_x_297) ;  /* 0x0000000c00548947 */ /* 0x000fea0003800000 */
[----:B------:R-:W0:Y:S01]  /*f180*/  S2R R2, SR_TID.X ;  /* 0x0000000000027919 */ /* 0x000e220000002100 */
[----:B------:R-:W-:Y:S01]  /*f190*/  ULDC UR4, c[0x0][0x28c] ;  /* 0x0000a30000047ab9 */ /* 0x000fe20000000800 */
[----:B------:R-:W-:Y:S01]  /*f1a0*/  ULDC UR6, c[0x0][0x658] ;  /* 0x0001960000067ab9 */ /* 0x000fe20000000800 */
[----:B------:R-:W-:Y:S01]  /*f1b0*/  UIADD3 UR10, UR4, 0x3f, URZ ;  /* 0x0000003f040a7890 */ /* 0x000fe2000fffe03f */
[----:B------:R-:W-:Y:S01]  /*f1c0*/  BSSY B0, `(.L_x_297) ;  /* 0x00000d0000007945 */ /* 0x000fe20003800000 */
[----:B------:R-:W-:Y:S01]  /*f1d0*/  UMOV UR7, 0xffffffff ;  /* 0xffffffff00077882 */ /* 0x000fe20000000000 */
[----:B------:R-:W-:Y:S01]  /*f1e0*/  ULDC UR5, c[0x0][0x600] ;  /* 0x0001800000057ab9 */ /* 0x000fe20000000800 */
[----:B------:R-:W-:Y:S01]  /*f1f0*/  UMOV UR9, 0x1 ;  /* 0x0000000100097882 */ /* 0x000fe20000000000 */
[----:B------:R-:W-:Y:S01]  /*f200*/  USHF.L.U32 UR7, UR7, UR6, URZ ;  /* 0x0000000607077299 */ /* 0x000fe2000800063f */
[----:B------:R-:W-:Y:S01]  /*f210*/  IMAD.MOV.U32 R9, RZ, RZ, 0x1 ;  /* 0x00000001ff097424 */ /* 0x000fe200078e00ff */
[----:B------:R-:W-:Y:S01]  /*f220*/  UIADD3 UR4, UR5, -0x1, URZ ;  /* 0xffffffff05047890 */ /* 0x000fe2000fffe03f */
[----:B------:R-:W-:Y:S01]  /*f230*/  IMAD.MOV.U32 R0, RZ, RZ, 0x1 ;  /* 0x00000001ff007424 */ /* 0x000fe200078e00ff */
[----:B------:R-:W-:Y:S01]  /*f240*/  USHF.R.S32.HI UR11, URZ, 0x1f, UR10 ;  /* 0x0000001f3f0b7899 */ /* 0x000fe2000801140a */
[----:B------:R-:W-:Y:S01]  /*f250*/  IMAD.MOV.U32 R8, RZ, RZ, RZ ;  /* 0x000000ffff087224 */ /* 0x000fe200078e00ff */
[----:B------:R-:W-:Y:S01]  /*f260*/  ULDC UR8, c[0x0][0xc] ;  /* 0x0000030000087ab9 */ /* 0x000fe20000000800 */
[----:B------:R-:W-:-:S02]  /*f270*/  USHF.L.U32 UR5, UR9, UR6, URZ ;  /* 0x0000000609057299 */ /* 0x000fc4000800063f */
[----:B------:R-:W-:Y:S01]  /*f280*/  ULEA.HI UR11, UR11, UR10, URZ, 0x6 ;  /* 0x0000000a0b0b7291 */ /* 0x000fe2000f8f303f */
[----:B------:R-:W-:Y:S01]  /*f290*/  ULDC UR9, c[0x0][0x10] ;  /* 0x0000040000097ab9 */ /* 0x000fe20000000800 */
[----:B------:R-:W-:Y:S02]  /*f2a0*/  ULOP3.LUT UR6, URZ, UR7, URZ, 0x33, !UPT ;  /* 0x000000073f067292 */ /* 0x000fe4000f8e333f */
[----:B------:R-:W-:Y:S01]  /*f2b0*/  UIMAD.WIDE.U32 UR8, UR8, UR9, URZ ;  /* 0x00000009080872a5 */ /* 0x000fe2000f8e003f */
[----:B------:R-:W-:Y:S01]  /*f2c0*/  ULDC UR7, c[0x0][0x14] ;  /* 0x0000050000077ab9 */ /* 0x000fe20000000800 */
[----:B------:R-:W-:Y:S02]  /*f2d0*/  USHF.R.S32.HI UR20, URZ, 0x6, UR11 ;  /* 0x000000063f147899 */ /* 0x000fe4000801140b */
[----:B------:R-:W-:Y:S02]  /*f2e0*/  UIMAD.WIDE.U32 UR22, UR8, UR7, URZ ;  /* 0x00000007081672a5 */ /* 0x000fe4000f8e003f */
[----:B------:R-:W-:-:S02]  /*f2f0*/  UIMAD UR18, UR9, UR7, URZ ;  /* 0x00000007091272a4 */ /* 0x000fc4000f8e023f */
[----:B------:R-:W-:Y:S01]  /*f300*/  ULOP3.LUT UR26, UR13, 0x2, URZ, 0xfc, !UPT ;  /* 0x000000020d1a7892 */ /* 0x000fe2000f8efc3f */
[C---:B0-----:R-:W-:Y:S01]  /*f310*/  LOP3.LUT P3, RZ, R2.reuse, 0x7f, RZ, 0xc0, !PT ;  /* 0x0000007f02ff7812 */ /* 0x041fe2000786c0ff */
[----:B------:R-:W-:Y:S01]  /*f320*/  UIADD3 UR18, UR23, UR18, URZ ;  /* 0x0000001217127290 */ /* 0x000fe2000fffe03f */
[----:B------:R-:W-:Y:S01]  /*f330*/  LOP3.LUT P0, RZ, R2, 0x1f, RZ, 0xc0, !PT ;  /* 0x0000001f02ff7812 */ /* 0x000fe2000780c0ff */
[----:B------:R-:W-:Y:S01]  /*f340*/  UIADD3 UR27, UR20, 0x1, URZ ;  /* 0x00000001141b7890 */ /* 0x000fe2000fffe03f */
[----:B------:R-:W-:Y:S02]  /*f350*/  ULDC.64 UR24, c[0x0][0x198] ;  /* 0x0000660000187ab9 */ /* 0x000fe40000000a00 */
[----:B------:R-:W-:-:S13]  /*f360*/  PLOP3.LUT P0, PT, P0, P3, PT, 0x8a, 0x0 ;  /* 0x000000000000781c */ /* 0x000fda0000707172 */
.L_x_309:
[----:B------:R-:W-:-:S03]  /*f370*/  UMOV UR7, 0xffffffff ;  /* 0xffffffff00077882 */ /* 0x000fc60000000000 */
[----:B------:R-:W-:Y:S05]  /*f380*/  BRA.DIV UR7, `(.L_x_298) ;  /* 0x0000000e07cc7947 */ /* 0x000fea000b800000 */
[----:B------:R-:W-:-:S13]  /*f390*/  ELECT P1, URZ, PT ;  /* 0x00000000003f782f */ /* 0x000fda0003820000 */
.L_x_320:
[----:B------:R-:W0:Y:S01]  /*f3a0*/  LDC R2, c[0x0][0x28c] ;  /* 0x0000a300ff027b82 */ /* 0x000e220000000800 */
[----:B------:R-:W-:Y:S01]  /*f3b0*/  BSSY B1, `(.L_x_299) ;  /* 0x0000038000017945 */ /* 0x000fe20003800000 */
[----:B0-----:R-:W-:-:S13]  /*f3c0*/  ISETP.LT.OR P1, PT, R2, 0x1, !P1 ;  /* 0x000000010200780c */ /* 0x001fda0004f21670 */
[----:B------:R-:W-:Y:S05]  /*f3d0*/  @P1 BRA `(.L_x_300) ;  /* 0x0000000000d41947 */ /* 0x000fea0003800000 */
[----:B------:R-:W-:Y:S02]  /*f3e0*/  IMAD.SHL.U32 R6, R6, 0x80, RZ ;  /* 0x0000008006067824 */ /* 0x000fe400078e00ff */
[----:B------:R-:W-:Y:S02]  /*f3f0*/  IMAD.SHL.U32 R7, R5, 0x100, RZ ;  /* 0x0000010005077824 */ /* 0x000fe400078e00ff */
[----:B------:R-:W-:Y:S02]  /*f400*/  IMAD.MOV.U32 R12, RZ, RZ, RZ ;  /* 0x000000ffff0c7224 */ /* 0x000fe400078e00ff */
[----:B------:R-:W-:Y:S02]  /*f410*/  IMAD.U32 R14, RZ, RZ, UR27 ;  /* 0x0000001bff0e7e24 */ /* 0x000fe4000f8e00ff */
[----:B------:R-:W-:Y:S02]  /*f420*/  IMAD.MOV.U32 R2, RZ, RZ, R0 ;  /* 0x000000ffff027224 */ /* 0x000fe400078e0000 */
[----:B------:R-:W-:-:S07]  /*f430*/  IMAD.MOV.U32 R3, RZ, RZ, R8 ;  /* 0x000000ffff037224 */ /* 0x000fce00078e0008 */
.L_x_304:
[----:B------:R-:W0:Y:S01]  /*f440*/  S2R R5, SR_CgaCtaId ;  /* 0x0000000000057919 */ /* 0x000e220000008800 */
[----:B------:R-:W-:-:S04]  /*f450*/  MOV R4, 0x400 ;  /* 0x0000040000047802 */ /* 0x000fc80000000f00 */
[----:B0-----:R-:W-:Y:S02]  /*f460*/  LEA R10, R5, R4, 0x18 ;  /* 0x00000004050a7211 */ /* 0x001fe400078ec0ff */
[----:B------:R-:W-:Y:S01]  /*f470*/  SHF.L.U32 R4, R2, 0x1f, RZ ;  /* 0x0000001f02047819 */ /* 0x000fe200000006ff */
[----:B------:R-:W0:Y:S02]  /*f480*/  @!P3 LDC R5, c[0x0][0x500] ;  /* 0x00014000ff05bb82 */ /* 0x000e240000000800 */
[----:B------:R-:W-:-:S04]  /*f490*/  IMAD R13, R3, 0x8, R10 ;  /* 0x00000008030d7824 */ /* 0x000fc800078e020a */
[----:B------:R-:W1:Y:S02]  /*f4a0*/  SYNCS.PHASECHK.TRANS64.TRYWAIT P1, [R13+URZ+0x20], R4 ;  /* 0x000020040d0075a7 */ /* 0x000e64000802017f */
[----:B-1----:R-:W-:Y:S05]  /*f4b0*/  @!P1 BRA `(.L_x_301) ;  /* 0x0000000c00a09947 */ /* 0x002fea0003800000 */
.L_x_321:
[----:B------:R-:W-:Y:S01]  /*f4c0*/  UPRMT UR7, UR26, 0x9910, URZ ;  /* 0x000099101a077896 */ /* 0x000fe2000800003f */
[----:B0-----:R0:W-:Y:S03]  /*f4d0*/  @!P3 SYNCS.ARRIVE.TRANS64 RZ, [R13+URZ], R5 ;  /* 0x000000050dffb9a7 */ /* 0x0011e6000800003f */
[----:B------:R-:W-:-:S06]  /*f4e0*/  UISETP.NE.AND UP0, UPT, UR7, 0x2, UPT ;  /* 0x000000020700788c */ /* 0x000fcc000bf05270 */
[----:B------:R-:W-:-:S13]  /*f4f0*/  PLOP3.LUT P1, PT, PT, PT, UP0, 0x80, 0x0 ;  /* 0x000000000000781c */ /* 0x000fda0003f2f008 */
[----:B0-----:R-:W-:Y:S05]  /*f500*/  @P1 BRA `(.L_x_302) ;  /* 0x0000000000041947 */ /* 0x001fea0003800000 */
[----:B------:R-:W-:Y:S01]  /*f510*/  BPT.TRAP 0x1 ;  /* 0x000000040000795c */ /* 0x000fe20000300000 */
.L_x_302:
[----:B------:R-:W-:Y:S05]  /*f520*/  @P0 BRA `(.L_x_303) ;  /* 0x0000000000040947 */ /* 0x000fea0003800000 */
[----:B------:R-:W-:Y:S01]  /*f530*/  BPT.TRAP 0x1 ;  /* 0x000000040000795c */ /* 0x000fe20000300000 */
.L_x_303:
[--C-:B-1----:R-:W-:Y:S01]  /*f540*/  IMAD R4, R3, 0x4000, R10.reuse ;  /* 0x0000400003047824 */ /* 0x102fe200078e020a */
[----:B------:R-:W-:Y:S01]  /*f550*/  R2UR UR9, R13 ;  /* 0x000000000d0972ca */ /* 0x000fe200000e0000 */
[----:B------:R-:W-:Y:S01]  /*f560*/  IMAD R10, R3, 0x2000, R10 ;  /* 0x00002000030a7824 */ /* 0x000fe200078e020a */
[----:B------:R-:W-:Y:S01]  /*f570*/  UIADD3 UR14, UP0, UR24, 0xf0, URZ ;  /* 0x000000f0180e7890 */ /* 0x000fe2000ff1e03f */
[----:B------:R-:W-:Y:S01]  /*f580*/  VIADD R14, R14, 0xffffffff ;  /* 0xffffffff0e0e7836 */ /* 0x000fe20000000000 */
[----:B------:R-:W-:Y:S01]  /*f590*/  R2UR UR7, R4 ;  /* 0x00000000040772ca */ /* 0x000fe200000e0000 */
[----:B------:R-:W-:Y:S01]  /*f5a0*/  UIADD3 UR28, UP1, UR24, 0x1f0, URZ ;  /* 0x000001f0181c7890 */ /* 0x000fe2000ff3e03f */
[----:B------:R-:W-:Y:S01]  /*f5b0*/  R2UR UR8, R10 ;  /* 0x000000000a0872ca */ /* 0x000fe200000e0000 */
[----:B------:R-:W-:Y:S01]  /*f5c0*/  UIADD3.X UR15, URZ, UR25, URZ, UP0, !UPT ;  /* 0x000000193f0f7290 */ /* 0x000fe200087fe43f */
[----:B------:R-:W-:Y:S01]  /*f5d0*/  R2UR UR11, R7 ;  /* 0x00000000070b72ca */ /* 0x000fe200000e0000 */
[----:B------:R-:W-:Y:S01]  /*f5e0*/  VIADD R3, R3, 0x1 ;  /* 0x0000000103037836 */ /* 0x000fe20000000000 */
[----:B------:R-:W-:Y:S01]  /*f5f0*/  R2UR UR10, R12 ;  /* 0x000000000c0a72ca */ /* 0x000fe200000e0000 */
[----:B------:R-:W-:Y:S01]  /*f600*/  UIADD3.X UR29, URZ, UR25, URZ, UP1, !UPT ;  /* 0x000000193f1d7290 */ /* 0x000fe20008ffe43f */
[----:B------:R-:W-:Y:S01]  /*f610*/  R2UR UR12, R11 ;  /* 0x000000000b0c72ca */ /* 0x000fe200000e0000 */
[----:B------:R-:W-:Y:S01]  /*f620*/  UMOV UR16, 0x0 ;  /* 0x0000000000107882 */ /* 0x000fe20000000000 */
[----:B------:R-:W-:Y:S01]  /*f630*/  R2UR UR21, R6 ;  /* 0x00000000061572ca */ /* 0x000fe200000e0000 */
[----:B------:R-:W-:Y:S01]  /*f640*/  UMOV UR17, 0x10000000 ;  /* 0x1000000000117882 */ /* 0x000fe20000000000 */
[----:B------:R-:W-:Y:S01]  /*f650*/  ISETP.GT.AND P2, PT, R14, 0x1, PT ;  /* 0x000000010e00780c */ /* 0x000fe20003f44270 */
[----:B------:R-:W-:Y:S01]  /*f660*/  UIADD3 UR7, UR7, 0x100, URZ ;  /* 0x0000010007077890 */ /* 0x000fe2000fffe03f */
[----:B------:R-:W-:Y:S01]  /*f670*/  ISETP.NE.AND P1, PT, R3, 0x4, PT ;  /* 0x000000040300780c */ /* 0x000fe20003f25270 */
[----:B------:R-:W-:Y:S01]  /*f680*/  UIADD3 UR19, UR8, 0x10100, URZ ;  /* 0x0001010008137890 */ /* 0x000fe2000fffe03f */
[----:B------:R-:W-:-:S02]  /*f690*/  VIADD R12, R12, 0x40 ;  /* 0x000000400c0c7836 */ /* 0x000fc40000000000 */
[----:B------:R-:W-:Y:S02]  /*f6a0*/  SEL R5, RZ, 0x1, P1 ;  /* 0x00000001ff057807 */ /* 0x000fe40000800000 */
[----:B------:R-:W-:Y:S01]  /*f6b0*/  UMOV UR8, UR7 ;  /* 0x0000000700087c82 */ /* 0x000fe20008000000 */
[----:B------:R-:W-:Y:S01]  /*f6c0*/  SEL R3, R3, RZ, P1 ;  /* 0x000000ff03037207 */ /* 0x000fe20000800000 */
[----:B------:R0:W-:Y:S01]  /*f6d0*/  UTMALDG.3D [UR8], [UR14], desc[UR16] ;  /* 0x000010080e0075b4 */ /* 0x0001e20008011000 */
[----:B------:R-:W-:Y:S01]  /*f6e0*/  LOP3.LUT R2, R2, R5, RZ, 0x3c, !PT ;  /* 0x0000000502027212 */ /* 0x000fe200078e3cff */
[----:B0-----:R-:W-:Y:S01]  /*f6f0*/  UMOV UR8, UR19 ;  /* 0x0000001300087c82 */ /* 0x001fe20008000000 */
[----:B------:R-:W-:Y:S02]  /*f700*/  UMOV UR11, UR21 ;  /* 0x00000015000b7c82 */ /* 0x000fe40008000000 */
[----:B------:R0:W-:Y:S02]  /*f710*/  UTMALDG.3D [UR8], [UR28], desc[UR16] ;  /* 0x000010081c0075b4 */ /* 0x0001e40008011000 */
[----:B0-----:R-:W-:Y:S05]  /*f720*/  @P2 BRA `(.L_x_304) ;  /* 0xfffffffc00442947 */ /* 0x001fea000383ffff */
.L_x_300:
[----:B------:R-:W-:Y:S05]  /*f730*/  BSYNC B1 ;  /* 0x0000000000017941 */ /* 0x000fea0003800000 */
.L_x_299:
[----:B------:R-:W2:Y:S01]  /*f740*/  LDL.LU R15, [R1+0x78] ;  /* 0x00007800010f7983 */ /* 0x000ea20000300800 */
[----:B------:R-:W-:Y:S01]  /*f750*/  LOP3.LUT P5, RZ, R9, 0xff, RZ, 0xc0, !PT ;  /* 0x000000ff09ff7812 */ /* 0x000fe200078ac0ff */
[----:B------:R-:W-:Y:S01]  /*f760*/  VIADD R8, R8, UR20 ;  /* 0x0000001408087c36 */ /* 0x000fe20008000000 */
[----:B------:R-:W-:Y:S01]  /*f770*/  ULDC.64 UR8, c[0x0][0x650] ;  /* 0x0001940000087ab9 */ /* 0x000fe20000000a00 */
[----:B------:R-:W3:Y:S01]  /*f780*/  LDL.LU R13, [R1+0x7c] ;  /* 0x00007c00010d7983 */ /* 0x000ee20000300800 */
[----:B------:R-:W-:Y:S01]  /*f790*/  IMAD.U32 R5, RZ, RZ, UR20 ;  /* 0x00000014ff057e24 */ /* 0x000fe2000f8e00ff */
[----:B------:R-:W-:Y:S01]  /*f7a0*/  BSSY B1, `(.L_x_305) ;  /* 0x000006f000017945 */ /* 0x000fe20003800000 */
[----:B------:R-:W-:Y:S01]  /*f7b0*/  ISETP.GT.U32.AND P1, PT, R8, 0x3, PT ;  /* 0x000000030800780c */ /* 0x000fe20003f24070 */
[----:B------:R-:W-:Y:S01]  /*f7c0*/  IMAD.MOV.U32 R6, RZ, RZ, -0x1 ;  /* 0xffffffffff067424 */ /* 0x000fe200078e00ff */
[----:B------:R-:W-:Y:S01]  /*f7d0*/  SHF.R.U32.HI R2, RZ, 0x2, R8 ;  /* 0x00000002ff027819 */ /* 0x000fe20000011608 */
[----:B------:R-:W-:Y:S01]  /*f7e0*/  IMAD.MOV.U32 R11, RZ, RZ, -0x1 ;  /* 0xffffffffff0b7424 */ /* 0x000fe200078e00ff */
[----:B------:R-:W-:Y:S01]  /*f7f0*/  ISETP.LT.U32.AND P1, PT, R5, 0x4, P1 ;  /* 0x000000040500780c */ /* 0x000fe20000f21070 */
[----:B------:R-:W-:Y:S01]  /*f800*/  IMAD.MOV.U32 R5, RZ, RZ, -0x1 ;  /* 0xffffffffff057424 */ /* 0x000fe200078e00ff */
[----:B------:R-:W-:Y:S01]  /*f810*/  LOP3.LUT R2, R2, 0x1, RZ, 0xc0, !PT ;  /* 0x0000000102027812 */ /* 0x000fe200078ec0ff */
[----:B------:R-:W0:Y:S01]  /*f820*/  @P5 S2R R4, SR_CgaCtaId ;  /* 0x0000000000045919 */ /* 0x000e220000008800 */
[----:B------:R-:W-:-:S02]  /*f830*/  @P5 MOV R3, 0x400 ;  /* 0x0000040000035802 */ /* 0x000fc40000000f00 */
[----:B------:R-:W-:Y:S01]  /*f840*/  ISETP.NE.U32.AND P2, PT, R2, 0x1, PT ;  /* 0x000000010200780c */ /* 0x000fe20003f45070 */
[----:B------:R-:W-:Y:S01]  /*f850*/  IMAD.U32 R2, RZ, RZ, UR20 ;  /* 0x00000014ff027e24 */ /* 0x000fe2000f8e00ff */
[----:B------:R-:W-:Y:S02]  /*f860*/  LOP3.LUT R8, R8, 0x3, RZ, 0xc0, !PT ;  /* 0x0000000308087812 */ /* 0x000fe400078ec0ff */
[----:B------:R-:W-:Y:S02]  /*f870*/  PRMT R9, RZ, 0x7610, R9 ;  /* 0x00007610ff097816 */ /* 0x000fe40000000009 */
[----:B------:R-:W-:-:S04]  /*f880*/  ISETP.GT.U32.AND P2, PT, R2, 0x3, !P2 ;  /* 0x000000030200780c */ /* 0x000fc80005744070 */
[----:B------:R-:W-:Y:S02]  /*f890*/  SEL R2, RZ, 0x1, !P2 ;  /* 0x00000001ff027807 */ /* 0x000fe40005000000 */
[----:B0-----:R-:W-:-:S04]  /*f8a0*/  @P5 LEA R3, R4, R3, 0x18 ;  /* 0x0000000304035211 */ /* 0x001fc800078ec0ff */
[----:B------:R0:W-:Y:S02]  /*f8b0*/  @P5 SYNCS.ARRIVE.TRANS64.A1T0 RZ, [R3+URZ+0x58], RZ ;  /* 0x000058ff03ff59a7 */ /* 0x0001e4000810003f */
[----:B0-----:R-:W-:-:S04]  /*f8c0*/  SEL R3, RZ, 0x1, !P1 ;  /* 0x00000001ff037807 */ /* 0x001fc80004800000 */
[----:B------:R-:W-:Y:S02]  /*f8d0*/  LOP3.LUT R0, R2, R0, R3, 0x96, !PT ;  /* 0x0000000002007212 */ /* 0x000fe400078e9603 */
[----:B------:R-:W-:Y:S02]  /*f8e0*/  PRMT R2, RZ, 0x7610, R2 ;  /* 0x00007610ff027816 */ /* 0x000fe40000000002 */
[----:B---3--:R-:W-:-:S04]  /*f8f0*/  IADD3 R13, P5, R13, UR22, RZ ;  /* 0x000000160d0d7c10 */ /* 0x008fc8000ffbe0ff */
[----:B--2---:R-:W-:Y:S01]  /*f900*/  IADD3.X R15, R15, UR18, RZ, P5, !PT ;  /* 0x000000120f0f7c10 */ /* 0x004fe2000affe4ff */
[----:B------:R0:W-:Y:S01]  /*f910*/  STL [R1+0x7c], R13 ;  /* 0x00007c0d01007387 */ /* 0x0001e20000100800 */
[----:B------:R-:W-:-:S03]  /*f920*/  ISETP.GE.U32.AND P5, PT, R13, UR8, PT ;  /* 0x000000080d007c0c */ /* 0x000fc6000bfa6070 */
[----:B------:R0:W-:Y:S01]  /*f930*/  STL [R1+0x78], R15 ;  /* 0x0000780f01007387 */ /* 0x0001e20000100800 */
[----:B------:R-:W-:-:S13]  /*f940*/  ISETP.GE.U32.AND.EX P1, PT, R15, UR9, PT, P5 ;  /* 0x000000090f007c0c */ /* 0x000fda000bf26150 */
[----:B0-----:R-:W-:Y:S05]  /*f950*/  @P1 BRA `(.L_x_306) ;  /* 0x00000004004c1947 */ /* 0x001fea0003800000 */
[----:B------:R-:W-:Y:S01]  /*f960*/  ULDC.64 UR8, c[0x0][0x628] ;  /* 0x00018a0000087ab9 */ /* 0x000fe20000000a00 */
[----:B------:R-:W0:Y:S01]  /*f970*/  S2R R12, SR_CTAID.X ;  /* 0x00000000000c7919 */ /* 0x000e220000002500 */
[----:B------:R-:W-:Y:S01]  /*f980*/  ISETP.NE.U32.AND P1, PT, RZ, UR8, PT ;  /* 0x00000008ff007c0c */ /* 0x000fe2000bf25070 */
[----:B------:R-:W-:Y:S01]  /*f990*/  ULDC UR10, c[0x0][0x630] ;  /* 0x00018c00000a7ab9 */ /* 0x000fe20000000800 */
[----:B------:R-:W-:Y:S01]  /*f9a0*/  IMAD.MOV.U32 R2, RZ, RZ, R13 ;  /* 0x000000ffff027224 */ /* 0x000fe200078e000d */
[----:B------:R-:W1:Y:S01]  /*f9b0*/  S2R R10, SR_CTAID.Y ;  /* 0x00000000000a7919 */ /* 0x000e620000002600 */
[----:B------:R-:W-:Y:S01]  /*f9c0*/  ISETP.NE.AND.EX P1, PT, RZ, UR9, PT, P1 ;  /* 0x00000009ff007c0c */ /* 0x000fe2000bf25310 */
[----:B------:R-:W-:-:S12]  /*f9d0*/  IMAD.MOV.U32 R3, RZ, RZ, R15 ;  /* 0x000000ffff037224 */ /* 0x000fd800078e000f */
[----:B------:R-:W-:Y:S05]  /*f9e0*/  @!P1 BRA `(.L_x_307) ;  /* 0x0000000000289947 */ /* 0x000fea0003800000 */
[----:B------:R-:W-:Y:S02]  /*f9f0*/  ULDC UR7, c[0x0][0x634] ;  /* 0x00018d0000077ab9 */ /* 0x000fe40000000800 */
[----:B------:R-:W-:-:S05]  /*fa00*/  IADD3 R7, P1, R13, UR7, RZ ;  /* 0x000000070d077c10 */ /* 0x000fca000ff3e0ff */
[----:B------:R-:W-:-:S04]  /*fa10*/  IMAD.X R11, RZ, RZ, R15, P1 ;  /* 0x000000ffff0b7224 */ /* 0x000fc800008e060f */
[----:B------:R-:W-:-:S04]  /*fa20*/  IMAD.WIDE.U32 R4, R11, UR8, RZ ;  /* 0x000000080b047c25 */ /* 0x000fc8000f8e00ff */
[----:B------:R-:W-:-:S04]  /*fa30*/  IMAD.WIDE.U32 R4, P1, R7, UR9, R4 ;  /* 0x0000000907047c25 */ /* 0x000fc8000f820004 */
[----:B------:R-:W-:-:S04]  /*fa40*/  IMAD.WIDE.U32 R6, R7, UR8, RZ ;  /* 0x0000000807067c25 */ /* 0x000fc8000f8e00ff */
[----:B------:R-:W-:Y:S01]  /*fa50*/  IMAD.X R3, RZ, RZ, RZ, P1 ;  /* 0x000000ffff037224 */ /* 0x000fe200008e06ff */
[----:B------:R-:W-:Y:S01]  /*fa60*/  IADD3 RZ, P1, R7, R4, RZ ;  /* 0x0000000407ff7210 */ /* 0x000fe20007f3e0ff */
[----:B------:R-:W-:-:S04]  /*fa70*/  IMAD.MOV.U32 R2, RZ, RZ, R5 ;  /* 0x000000ffff027224 */ /* 0x000fc800078e0005 */
[----:B------:R-:W-:-:S08]  /*fa80*/  IMAD.WIDE.U32.X R2, R11, UR9, R2, P1 ;  /* 0x000000090b027c25 */ /* 0x000fd000088e0402 */
.L_x_307:
[--C-:B------:R-:W-:Y:S01]  /*fa90*/  SHF.R.U64 R11, R2, UR10, R3.reuse ;  /* 0x0000000a020b7c19 */ /* 0x100fe20008001203 */
[----:B------:R-:W-:Y:S01]  /*faa0*/  ULDC.64 UR8, c[0x0][0x620] ;  /* 0x0001880000087ab9 */ /* 0x000fe20000000a00 */
[----:B------:R-:W-:Y:S01]  /*fab0*/  SHF.R.U32.HI R2, RZ, UR10, R3 ;  /* 0x0000000aff027c19 */ /* 0x000fe20008011603 */
[----:B------:R-:W-:Y:S01]  /*fac0*/  IMAD.MOV.U32 R3, RZ, RZ, R15 ;  /* 0x000000ffff037224 */ /* 0x000fe200078e000f */
[----:B------:R-:W-:Y:S01]  /*fad0*/  IADD3 R5, P1, RZ, -R11, RZ ;  /* 0x8000000bff057210 */ /* 0x000fe20007f3e0ff */
[----:B------:R-:W-:Y:S01]  /*fae0*/  ULDC UR7, c[0x0][0x150] ;  /* 0x0000540000077ab9 */ /* 0x000fe20000000800 */
[----:B0-----:R-:W-:Y:S01]  /*faf0*/  I2FP.F32.U32 R6, R12 ;  /* 0x0000000c00067245 */ /* 0x001fe20000201000 */
[----:B------:R-:W0:Y:S01]  /*fb00*/  LDC R7, c[0x0][0x144] ;  /* 0x00005100ff077b82 */ /* 0x000e220000000800 */
[----:B------:R-:W-:Y:S01]  /*fb10*/  ULDC.64 UR10, c[0x0][0x640] ;  /* 0x00019000000a7ab9 */ /* 0x000fe20000000a00 */
[----:B------:R-:W-:Y:S01]  /*fb20*/  IMAD.X R2, RZ, RZ, ~R2, P1 ;  /* 0x000000ffff027224 */ /* 0x000fe200008e0e02 */
[----:B------:R-:W-:Y:S01]  /*fb30*/  ISETP.NE.U32.AND P1, PT, RZ, UR10, PT ;  /* 0x0000000aff007c0c */ /* 0x000fe2000bf25070 */
[----:B------:R-:W-:Y:S01]  /*fb40*/  FMUL R6, R6, UR7 ;  /* 0x0000000706067c20 */ /* 0x000fe20008400000 */
[----:B------:R-:W-:Y:S01]  /*fb50*/  ULDC UR7, c[0x0][0x618] ;  /* 0x0001860000077ab9 */ /* 0x000fe20000000800 */
[----:B------:R-:W-:Y:S01]  /*fb60*/  IMAD R4, R2, UR8, RZ ;  /* 0x0000000802047c24 */ /* 0x000fe2000f8e02ff */
[----:B------:R-:W-:Y:S01]  /*fb70*/  ISETP.NE.AND.EX P1, PT, RZ, UR11, PT, P1 ;  /* 0x0000000bff007c0c */ /* 0x000fe2000bf25310 */
[----:B------:R-:W-:Y:S01]  /*fb80*/  IMAD.MOV.U32 R2, RZ, RZ, R13 ;  /* 0x000000ffff027224 */ /* 0x000fe200078e000d */
[----:B------:R-:W2:Y:S01]  /*fb90*/  LDC R15, c[0x0][0x148] ;  /* 0x00005200ff0f7b82 */ /* 0x000ea20000000800 */
[----:B------:R-:W3:Y:S02]  /*fba0*/  F2I.U32.TRUNC.NTZ R6, R6 ;  /* 0x0000000600067305 */ /* 0x000ee4000020f000 */
[----:B------:R-:W-:Y:S01]  /*fbb0*/  IMAD.WIDE.U32 R2, R5, UR8, R2 ;  /* 0x0000000805027c25 */ /* 0x000fe2000f8e0002 */
[----:B------:R-:W-:-:S03]  /*fbc0*/  ULDC UR8, c[0x0][0x154] ;  /* 0x0000550000087ab9 */ /* 0x000fc60000000800 */
[----:B------:R-:W-:Y:S01]  /*fbd0*/  IMAD R5, R5, UR9, R4 ;  /* 0x0000000905057c24 */ /* 0x000fe2000f8e0204 */
[----:B------:R-:W-:-:S03]  /*fbe0*/  ULDC UR9, c[0x0][0x608] ;  /* 0x0001820000097ab9 */ /* 0x000fc60000000800 */
[----:B------:R-:W-:-:S05]  /*fbf0*/  IMAD.IADD R3, R3, 0x1, R5 ;  /* 0x0000000103037824 */ /* 0x000fca00078e0205 */
[----:B------:R-:W-:Y:S01]  /*fc00*/  SHF.R.U64 R13, R2, UR7, R3 ;  /* 0x00000007020d7c19 */ /* 0x000fe20008001203 */
[----:B---3--:R-:W-:Y:S01]  /*fc10*/  IMAD.MOV R6, RZ, RZ, -R6 ;  /* 0x000000ffff067224 */ /* 0x008fe200078e0a06 */
[----:B-1----:R-:W-:-:S03]  /*fc20*/  I2FP.F32.U32 R2, R10 ;  /* 0x0000000a00027245 */ /* 0x002fc60000201000 */
[----:B0-----:R-:W-:Y:S02]  /*fc30*/  IMAD R19, R7, R6, R12 ;  /* 0x0000000607137224 */ /* 0x001fe400078e020c */
[----:B------:R-:W-:Y:S01]  /*fc40*/  FMUL R4, R2, UR8 ;  /* 0x0000000802047c20 */ /* 0x000fe20008400000 */
[----:B------:R-:W-:Y:S01]  /*fc50*/  SHF.R.U32.HI R2, RZ, UR7, R3 ;  /* 0x00000007ff027c19 */ /* 0x000fe20008011603 */
[----:B------:R-:W-:Y:S02]  /*fc60*/  ULDC UR7, c[0x0][0x658] ;  /* 0x0001960000077ab9 */ /* 0x000fe40000000800 */
[----:B------:R0:W1:Y:S01]  /*fc70*/  F2I.U32.TRUNC.NTZ R18, R4 ;  /* 0x0000000400127305 */ /* 0x000062000020f000 */
[--C-:B------:R-:W-:Y:S02]  /*fc80*/  SHF.R.U64 R16, R13, UR9, R2.reuse ;  /* 0x000000090d107c19 */ /* 0x100fe40008001202 */
[----:B------:R-:W-:-:S04]  /*fc90*/  SHF.R.U32.HI R3, RZ, UR9, R2 ;  /* 0x00000009ff037c19 */ /* 0x000fc80008011602 */
[--C-:B------:R-:W-:Y:S02]  /*fca0*/  SHF.R.U64 R14, R16, UR7, R3.reuse ;  /* 0x00000007100e7c19 */ /* 0x100fe40008001203 */
[----:B------:R-:W-:-:S03]  /*fcb0*/  SHF.R.U32.HI R3, RZ, UR7, R3 ;  /* 0x00000007ff037c19 */ /* 0x000fc60008011603 */
[----:B------:R-:W-:Y:S01]  /*fcc0*/  IMAD.MOV.U32 R2, RZ, RZ, R14 ;  /* 0x000000ffff027224 */ /* 0x000fe200078e000e */
[----:B0-2---:R-:W-:Y:S06]  /*fcd0*/  @!P1 BRA `(.L_x_308) ;  /* 0x0000000000289947 */ /* 0x005fec0003800000 */
        /* <DEDUP_REMOVED lines=10> */
.L_x_308:
[----:B------:R-:W-:Y:S01]  /*fd80*/  ULDC UR7, c[0x0][0x648] ;  /* 0x0001920000077ab9 */ /* 0x000fe20000000800 */
[----:B-1----:R-:W-:Y:S01]  /*fd90*/  IMAD.MOV R18, RZ, RZ, -R18 ;  /* 0x000000ffff127224 */ /* 0x002fe200078e0a12 */
[----:B------:R-:W-:Y:S01]  /*fda0*/  SHF.R.U64 R3, R2, UR7, R3 ;  /* 0x0000000702037c19 */ /* 0x000fe20008001203 */
[----:B------:R-:W-:Y:S01]  /*fdb0*/  ULDC UR7, c[0x0][0x638] ;  /* 0x00018e0000077ab9 */ /* 0x000fe20000000800 */
[----:B------:R-:W-:Y:S01]  /*fdc0*/  LOP3.LUT R2, R16, UR6, RZ, 0xc0, !PT ;  /* 0x0000000610027c12 */ /* 0x000fe2000f8ec0ff */
[----:B------:R-:W-:Y:S01]  /*fdd0*/  @P4 IMAD R19, R15, R18, R10 ;  /* 0x000000120f134224 */ /* 0x000fe200078e020a */
[----:B------:R-:W-:Y:S01]  /*fde0*/  LOP3.LUT R13, R13, UR4, RZ, 0xc0, !PT ;  /* 0x000000040d0d7c12 */ /* 0x000fe2000f8ec0ff */
[----:B------:R-:W-:Y:S01]  /*fdf0*/  IMAD.MOV R5, RZ, RZ, -R3 ;  /* 0x000000ffff057224 */ /* 0x000fe200078e0a03 */
[----:B------:R-:W-:Y:S01]  /*fe00*/  ULDC UR8, c[0x0][0x610] ;  /* 0x0001840000087ab9 */ /* 0x000fe20000000800 */
[----:B------:R-:W-:Y:S02]  /*fe10*/  IMAD R2, R3, UR5, R2 ;  /* 0x0000000503027c24 */ /* 0x000fe4000f8e0202 */
[----:B------:R-:W-:Y:S01]  /*fe20*/  IMAD R14, R5, UR7, R14 ;  /* 0x00000007050e7c24 */ /* 0x000fe2000f8e020e */
[----:B------:R-:W-:Y:S01]  /*fe30*/  ULDC UR7, c[0x0][0x600] ;  /* 0x0001800000077ab9 */ /* 0x000fe20000000800 */
[----:B------:R-:W-:-:S02]  /*fe40*/  IMAD R5, R2, UR8, R19 ;  /* 0x0000000802057c24 */ /* 0x000fc4000f8e0213 */
[----:B------:R-:W-:Y:S02]  /*fe50*/  IMAD R14, R14, UR7, R13 ;  /* 0x000000070e0e7c24 */ /* 0x000fe4000f8e020d */
[----:B------:R-:W-:-:S03]  /*fe60*/  IMAD.MOV.U32 R2, RZ, RZ, 0x1 ;  /* 0x00000001ff027424 */ /* 0x000fc600078e00ff */
[----:B------:R-:W-:Y:S02]  /*fe70*/  SEL R6, R14, R5, !P4 ;  /* 0x000000050e067207 */ /* 0x000fe40006000000 */
[----:B------:R-:W-:-:S07]  /*fe80*/  SEL R5, R5, R14, !P4 ;  /* 0x0000000e05057207 */ /* 0x000fce0006000000 */
.L_x_306:
[----:B------:R-:W-:Y:S05]  /*fe90*/  BSYNC B1 ;  /* 0x0000000000017941 */ /* 0x000fea0003800000 */
.L_x_305:
[----:B------:R-:W-:-:S13]  /*fea0*/  LOP3.LUT P1, RZ, R2, 0xff, RZ, 0xc0, !PT ;  /* 0x000000ff02ff7812 */ /* 0x000fda000782c0ff */
[----:B------:R-:W-:Y:S05]  /*feb0*/  @P1 BRA `(.L_x_309) ;  /* 0xfffffff4002c1947 */ /* 0x000fea000383ffff */
[----:B------:R-:W-:Y:S05]  /*fec0*/  BSYNC B0 ;  /* 0x0000000000007941 */ /* 0x000fea0003800000 */
.L_x_297:
[----:B------:R-:W-:-:S03]  /*fed0*/  UMOV UR7, 0xffffffff ;  /* 0xffffffff00077882 */ /* 0x000fc60000000000 */
[----:B------:R-:W-:Y:S05]  /*fee0*/  BRA.DIV UR7, `(.L_x_310) ;  /* 0x0000000607287947 */ /* 0x000fea000b800000 */
[----:B------:R-:W-:-:S13]  /*fef0*/  ELECT P0, URZ, PT ;  /* 0x00000000003f782f */ /* 0x000fda0003800000 */
.L_x_324:
[----:B------:R-:W-:Y:S04]  /*ff00*/  BSSY B0, `(.L_x_311) ;  /* 0x000002c000007945 */ /* 0x000fe80003800000 */
[----:B------:R-:W-:Y:S05]  /*ff10*/  @!P0 BRA `(.L_x_312) ;  /* 0x0000000000a88947 */ /* 0x000fea0003800000 */
[----:B------:R-:W-:-:S04]  /*ff20*/  ULOP3.LUT UR7, UR13, 0x2, URZ, 0xfc, !UPT ;  /* 0x000000020d077892 */ /* 0x000fc8000f8efc3f */
[----:B------:R-:W-:-:S06]  /*ff30*/  UISETP.NE.AND UP0, UPT, UR7, 0x3, UPT ;  /* 0x000000030700788c */ /* 0x000fcc000bf05270 */
[----:B------:R-:W-:-:S13]  /*ff40*/  PLOP3.LUT P0, PT, PT, PT, UP0, 0x80, 0x0 ;  /* 0x000000000000781c */ /* 0x000fda0003f0f008 */
[----:B------:R-:W-:Y:S05]  /*ff50*/  @!P0 BRA `(.L_x_313) ;  /* 0x0000000000048947 */ /* 0x000fea0003800000 */
[----:B------:R-:W-:Y:S01]  /*ff60*/  BPT.TRAP 0x1 ;  /* 0x000000040000795c */ /* 0x000fe20000300000 */
.L_x_313:
[----:B------:R-:W0:Y:S01]  /*ff70*/  S2R R3, SR_CgaCtaId ;  /* 0x0000000000037919 */ /* 0x000e220000008800 */
[----:B------:R-:W-:-:S04]  /*ff80*/  MOV R2, 0x400 ;  /* 0x0000040000027802 */ /* 0x000fc80000000f00 */
[----:B0-----:R-:W-:Y:S02]  /*ff90*/  LEA R3, R3, R2, 0x18 ;  /* 0x0000000203037211 */ /* 0x001fe400078ec0ff */
[----:B------:R-:W-:-:S03]  /*ffa0*/  SHF.L.U32 R2, R0, 0x1f, RZ ;  /* 0x0000001f00027819 */ /* 0x000fc600000006ff */
[----:B------:R-:W-:-:S04]  /*ffb0*/  VIADD R3, R3, 0x20 ;  /* 0x0000002003037836 */ /* 0x000fc80000000000 */
[C---:B------:R-:W-:Y:S02]  /*ffc0*/  IMAD R7, R8.reuse, 0x8, R3 ;  /* 0x0000000808077824 */ /* 0x040fe400078e0203 */
[----:B------:R-:W-:Y:S02]  /*ffd0*/  VIADD R8, R8, 0x1 ;  /* 0x0000000108087836 */ /* 0x000fe40000000000 */
[----:B------:R-:W0:Y:S03]  /*ffe0*/  SYNCS.PHASECHK.TRANS64.TRYWAIT P0, [R7+URZ], R2 ;  /* 0x00000002070075a7 */ /* 0x000e26000800017f */
[----:B------:R-:W-:-:S04]  /*fff0*/  ISETP.NE.AND P1, PT, R8, 0x4, PT ;  /* 0x000000040800780c */ /* 0x000fc80003f25270 */
[----:B------:R-:W-:Y:S02]  /*10000*/  SEL R5, RZ, 0x1, P1 ;  /* 0x00000001ff057807 */ /* 0x000fe40000800000 */
[----:B------:R-:W-:Y:S02]  /*10010*/  SEL R8, R8, RZ, P1 ;  /* 0x000000ff08087207 */ /* 0x000fe40000800000 */
[----:B------:R-:W-:-:S03]  /*10020*/  LOP3.LUT R5, R0, R5, RZ, 0x3c, !PT ;  /* 0x0000000500057212 */ /* 0x000fc600078e3cff */
[----:B------:R-:W-:Y:S01]  /*10030*/  IMAD R9, R8, 0x8, R3 ;  /* 0x0000000808097824 */ /* 0x000fe200078e0203 */
[----:B------:R-:W-:Y:S01]  /*10040*/  SHF.L.U32 R4, R5, 0x1f, RZ ;  /* 0x0000001f05047819 */ /* 0x000fe200000006ff */
[----:B0-----:R-:W-:Y:S06]  /*10050*/  @!P0 BRA `(.L_x_314) ;  /* 0x0000000000f08947 */ /* 0x001fec0003800000 */
.L_x_325:
[----:B------:R-:W1:Y:S01]  /*10060*/  SYNCS.PHASECHK.TRANS64.TRYWAIT P0, [R9+URZ], R4 ;  /* 0x00000004090075a7 */ /* 0x000e62000800017f */
[----:B------:R-:W-:-:S05]  /*10070*/  VIADD R0, R8, 0x1 ;  /* 0x0000000108007836 */ /* 0x000fca0000000000 */
[----:B------:R-:W-:-:S04]  /*10080*/  ISETP.NE.AND P1, PT, R0, 0x4, PT ;  /* 0x000000040000780c */ /* 0x000fc80003f25270 */
[----:B0-----:R-:W-:Y:S02]  /*10090*/  SEL R2, RZ, 0x1, P1 ;  /* 0x00000001ff027807 */ /* 0x001fe40000800000 */
[----:B------:R-:W-:Y:S02]  /*100a0*/  SEL R0, R0, RZ, P1 ;  /* 0x000000ff00007207 */ /* 0x000fe40000800000 */
[----:B------:R-:W-:-:S03]  /*100b0*/  LOP3.LUT R7, R5, R2, RZ, 0x3c, !PT ;  /* 0x0000000205077212 */ /* 0x000fc600078e3cff */
[----:B------:R-:W-:Y:S01]  /*100c0*/  IMAD R6, R0, 0x8, R3 ;  /* 0x0000000800067824 */ /* 0x000fe200078e0203 */
[----:B------:R-:W-:Y:S01]  /*100d0*/  SHF.L.U32 R5, R7, 0x1f, RZ ;  /* 0x0000001f07057819 */ /* 0x000fe200000006ff */
[----:B-1----:R-:W-:Y:S06]  /*100e0*/  @!P0 BRA `(.L_x_315) ;  /* 0x0000000000e08947 */ /* 0x002fec0003800000 */
.L_x_326:
[----:B------:R-:W1:Y:S01]  /*100f0*/  SYNCS.PHASECHK.TRANS64.TRYWAIT P0, [R6+URZ], R5 ;  /* 0x00000005060075a7 */ /* 0x000e62000800017f */
[----:B------:R-:W-:-:S05]  /*10100*/  VIADD R0, R0, 0x1 ;  /* 0x0000000100007836 */ /* 0x000fca0000000000 */
[----:B------:R-:W-:-:S04]  /*10110*/  ISETP.NE.AND P1, PT, R0, 0x4, PT ;  /* 0x000000040000780c */ /* 0x000fc80003f25270 */
[----:B------:R-:W-:Y:S02]  /*10120*/  SEL R2, RZ, 0x1, P1 ;  /* 0x00000001ff027807 */ /* 0x000fe40000800000 */
[----:B------:R-:W-:Y:S02]  /*10130*/  SEL R0, R0, RZ, P1 ;  /* 0x000000ff00007207 */ /* 0x000fe40000800000 */
[----:B------:R-:W-:Y:S01]  /*10140*/  LOP3.LUT R2, R7, R2, RZ, 0x3c, !PT ;  /* 0x0000000207027212 */ /* 0x000fe200078e3cff */
[----:B-1----:R-:W-:Y:S06]  /*10150*/  @!P0 BRA `(.L_x_316) ;  /* 0x0000000000d88947 */ /* 0x002fec0003800000 */
.L_x_327:
[----:B------:R-:W-:Y:S01]  /*10160*/  IMAD R3, R0, 0x8, R3 ;  /* 0x0000000800037824 */ /* 0x000fe200078e0203 */
[----:B------:R-:W-:-:S07]  /*10170*/  SHF.L.U32 R0, R2, 0x1f, RZ ;  /* 0x0000001f02007819 */ /* 0x000fce00000006ff */
.L_x_317:
[----:B--2---:R2:W3:Y:S02]  /*10180*/  SYNCS.PHASECHK.TRANS64.TRYWAIT P0, [R3+URZ], R0 ;  /* 0x00000000030075a7 */ /* 0x0044e4000800017f */
[----:B---3--:R-:W-:Y:S05]  /*10190*/  @!P0 NANOSLEEP.SYNCS 0x989680 ;  /* 0x009896800000895d */ /* 0x008fea0003900000 */
[----:B------:R-:W3:Y:S02]  /*101a0*/  @!P0 SYNCS.PHASECHK.TRANS64 P0, [R3+URZ], R0 ;  /* 0x00000000030085a7 */ /* 0x000ee4000800007f */
[----:B---3--:R-:W-:Y:S05]  /*101b0*/  @!P0 BRA `(.L_x_317) ;  /* 0xfffffffc00f08947 */ /* 0x008fea000383ffff */
.L_x_312:
[----:B------:R-:W-:Y:S05]  /*101c0*/  BSYNC B0 ;  /* 0x0000000000007941 */ /* 0x000fea0003800000 */
.L_x_311:
[----:B------:R-:W-:Y:S05]  /*101d0*/  EXIT ;  /* 0x000000000000794d */ /* 0x000fea0003800000 */
.L_x_17:
[----:B-1----:R-:W-:-:S04]  /*101e0*/  IMAD.U32 R3, RZ, RZ, UR6 ;  /* 0x00000006ff037e24 */ /* 0x002fc8000f8e00ff */
[----:B------:R1:W2:Y:S03]  /*101f0*/  SYNCS.PHASECHK.TRANS64.TRYWAIT P0, [R3+URZ], R0 ;  /* 0x00000000030075a7 */ /* 0x0002a6000800017f */
[----:B--2---:R-:W-:Y:S05]  /*10200*/  @!P0 NANOSLEEP.SYNCS 0x989680 ;  /* 0x009896800000895d */ /* 0x004fea0003900000 */
[----:B------:R-:W2:Y:S02]  /*10210*/  @!P0 SYNCS.PHASECHK.TRANS64 P0, [R3+URZ], R0 ;  /* 0x00000000030085a7 */ /* 0x000ea4000800007f */
[----:B--2---:R-:W-:Y:S05]  /*10220*/  @!P0 BRA `(.L_x_17) ;  /* 0xfffffffc00ec8947 */ /* 0x004fea000383ffff */
[----:B------:R-:W-:Y:S05]  /*10230*/  BRA `(.L_x_16) ;  /* 0xffffff1800487947 */ /* 0x000fea000383ffff */
.L_x_23:
[----:B-----5:R1:W-:Y:S02]  /*10240*/  STL [R1+0x88], R0 ;  /* 0x0000880001007387 */ /* 0x0203e40000100800 */
[----:B-1----:R-:W-:-:S04]  /*10250*/  IMAD.U32 R0, RZ, RZ, UR16 ;  /* 0x00000010ff007e24 */ /* 0x002fc8000f8e00ff */
[----:B------:R1:W2:Y:S03]  /*10260*/  SYNCS.PHASECHK.TRANS64.TRYWAIT P0, [R0+URZ], R229 ;  /* 0x000000e5000075a7 */ /* 0x0002a6000800017f */
[----:B--2---:R-:W-:Y:S05]  /*10270*/  @!P0 NANOSLEEP.SYNCS 0x989680 ;  /* 0x009896800000895d */ /* 0x004fea0003900000 */
[----:B------:R1:W2:Y:S02]  /*10280*/  @!P0 SYNCS.PHASECHK.TRANS64 P0, [R0+URZ], R229 ;  /* 0x000000e5000085a7 */ /* 0x0002a4000800007f */
[----:B-1----:R1:W5:Y:S02]  /*10290*/  LDL.LU R0, [R1+0x88] ;  /* 0x0000880001007983 */ /* 0x0023640000300800 */
[----:B-12---:R-:W-:Y:S05]  /*102a0*/  @!P0 BRA `(.L_x_23) ;  /* 0xfffffffc00e48947 */ /* 0x006fea000383ffff */
[----:B------:R-:W-:Y:S05]  /*102b0*/  BRA `(.L_x_22) ;  /* 0xffffff2800dc7947 */ /* 0x000fea000383ffff */
.L_x_298:
[----:B------:R-:W-:Y:S01]  /*102c0*/  BSSY B1, `(.L_x_318) ;  /* 0x0000006000017945 */ /* 0x000fe20003800000 */
[----:B------:R-:W-:-:S07]  /*102d0*/  IMAD.MOV.U32 R2, RZ, RZ, -0x1 ;  /* 0xffffffffff027424 */ /* 0x000fce00078e00ff */
[----:B------:R-:W-:Y:S05]  /*102e0*/  WARPSYNC.COLLECTIVE R2, `(.L_x_319) ;  /* 0x00000000020c7348 */ /* 0x000fea0003c00000 */
[----:B------:R-:W-:Y:S02]  /*102f0*/  ELECT P1, UR62, PT ;  /* 0x00000000003e782f */ /* 0x000fe40003820000 */
[----:B------:R-:W-:Y:S01]  /*10300*/  MOV R2, UR62 ;  /* 0x0000003e00027c02 */ /* 0x000fe20008000f00 */
[----:B------:R-:W-:Y:S10]  /*10310*/  ENDCOLLECTIVE ;  /* 0x000000000000791b */ /* 0x000ff40003800000 */
.L_x_319:
[----:B------:R-:W-:Y:S05]  /*10320*/  BSYNC B1 ;  /* 0x0000000000017941 */ /* 0x000fea0003800000 */
.L_x_318:
[----:B------:R-:W-:Y:S05]  /*10330*/  BRA `(.L_x_320) ;  /* 0xfffffff000187947 */ /* 0x000fea000383ffff */
.L_x_301:
[----:B-1----:R1:W2:Y:S02]  /*10340*/  SYNCS.PHASECHK.TRANS64.TRYWAIT P1, [R13+URZ+0x20], R4 ;  /* 0x000020040d0075a7 */ /* 0x0022a4000802017f */
[----:B--2---:R-:W-:Y:S05]  /*10350*/  @!P1 NANOSLEEP.SYNCS 0x989680 ;  /* 0x009896800000995d */ /* 0x004fea0003900000 */
[----:B------:R-:W2:Y:S02]  /*10360*/  @!P1 SYNCS.PHASECHK.TRANS64 P1, [R13+URZ+0x20], R4 ;  /* 0x000020040d0095a7 */ /* 0x000ea4000802007f */
[----:B--2---:R-:W-:Y:S05]  /*10370*/  @!P1 BRA `(.L_x_301) ;  /* 0xfffffffc00f09947 */ /* 0x004fea000383ffff */
[----:B------:R-:W-:Y:S05]  /*10380*/  BRA `(.L_x_321) ;  /* 0xfffffff0004c7947 */ /* 0x000fea000383ffff */
.L_x_310:
[----:B------:R-:W-:Y:S01]  /*10390*/  BSSY B0, `(.L_x_322) ;  /* 0x0000006000007945 */ /* 0x000fe20003800000 */
[----:B------:R-:W-:-:S07]  /*103a0*/  IMAD.MOV.U32 R2, RZ, RZ, -0x1 ;  /* 0xffffffffff027424 */ /* 0x000fce00078e00ff */
[----:B------:R-:W-:Y:S05]  /*103b0*/  WARPSYNC.COLLECTIVE R2, `(.L_x_323) ;  /* 0x00000000020c7348 */ /* 0x000fea0003c00000 */
[----:B------:R-:W-:Y:S02]  /*103c0*/  ELECT P1, UR62, PT ;  /* 0x00000000003e782f */ /* 0x000fe40003820000 */
[----:B------:R-:W-:Y:S01]  /*103d0*/  MOV R2, UR62 ;  /* 0x0000003e00027c02 */ /* 0x000fe20008000f00 */
[----:B------:R-:W-:Y:S10]  /*103e0*/  ENDCOLLECTIVE ;  /* 0x000000000000791b */ /* 0x000ff40003800000 */
.L_x_323:
[----:B------:R-:W-:Y:S05]  /*103f0*/  BSYNC B0 ;  /* 0x0000000000007941 */ /* 0x000fea0003800000 */
.L_x_322:
[----:B------:R-:W-:Y:S01]  /*10400*/  PLOP3.LUT P0, PT, P1, PT, PT, 0x80, 0x0 ;  /* 0x000000000000781c */ /* 0x000fe20000f0f070 */
[----:B------:R-:W-:-:S12]  /*10410*/  BRA `(.L_x_324) ;  /* 0xfffffff800b87947 */ /* 0x000fd8000383ffff */
.L_x_314:
[----:B0-----:R0:W1:Y:S02]  /*10420*/  SYNCS.PHASECHK.TRANS64.TRYWAIT P0, [R7+URZ], R2 ;  /* 0x00000002070075a7 */ /* 0x001064000800017f */
[----:B-1----:R-:W-:Y:S05]  /*10430*/  @!P0 NANOSLEEP.SYNCS 0x989680 ;  /* 0x009896800000895d */ /* 0x002fea0003900000 */
[----:B------:R-:W1:Y:S02]  /*10440*/  @!P0 SYNCS.PHASECHK.TRANS64 P0, [R7+URZ], R2 ;  /* 0x00000002070085a7 */ /* 0x000e64000800007f */
[----:B-1----:R-:W-:Y:S05]  /*10450*/  @!P0 BRA `(.L_x_314) ;  /* 0xfffffffc00f08947 */ /* 0x002fea000383ffff */
[----:B------:R-:W-:Y:S05]  /*10460*/  BRA `(.L_x_325) ;  /* 0xfffffff800fc7947 */ /* 0x000fea000383ffff */
.L_x_315:
[----:B0-----:R0:W1:Y:S02]  /*10470*/  SYNCS.PHASECHK.TRANS64.TRYWAIT P0, [R9+URZ], R4 ;  /* 0x00000004090075a7 */ /* 0x001064000800017f */
[----:B-1----:R-:W-:Y:S05]  /*10480*/  @!P0 NANOSLEEP.SYNCS 0x989680 ;  /* 0x009896800000895d */ /* 0x002fea0003900000 */
[----:B------:R-:W1:Y:S02]  /*10490*/  @!P0 SYNCS.PHASECHK.TRANS64 P0, [R9+URZ], R4 ;  /* 0x00000004090085a7 */ /* 0x000e64000800007f */
[----:B-1----:R-:W-:Y:S05]  /*104a0*/  @!P0 BRA `(.L_x_315) ;  /* 0xfffffffc00f08947 */ /* 0x002fea000383ffff */
[----:B------:R-:W-:Y:S05]  /*104b0*/  BRA `(.L_x_326) ;  /* 0xfffffffc000c7947 */ /* 0x000fea000383ffff */
.L_x_316:
[----:B-1----:R1:W2:Y:S02]  /*104c0*/  SYNCS.PHASECHK.TRANS64.TRYWAIT P0, [R6+URZ], R5 ;  /* 0x00000005060075a7 */ /* 0x0022a4000800017f */
[----:B--2---:R-:W-:Y:S05]  /*104d0*/  @!P0 NANOSLEEP.SYNCS 0x989680 ;  /* 0x009896800000895d */ /* 0x004fea0003900000 */
[----:B------:R-:W2:Y:S02]  /*104e0*/  @!P0 SYNCS.PHASECHK.TRANS64 P0, [R6+URZ], R5 ;  /* 0x00000005060085a7 */ /* 0x000ea4000800007f */
[----:B--2---:R-:W-:Y:S05]  /*104f0*/  @!P0 BRA `(.L_x_316) ;  /* 0xfffffffc00f08947 */ /* 0x004fea000383ffff */
[----:B------:R-:W-:Y:S05]  /*10500*/  BRA `(.L_x_327) ;  /* 0xfffffffc00147947 */ /* 0x000fea000383ffff */
.L_x_328:
[----:B------:R-:W-:-:S00]  /*10510*/  BRA `(.L_x_328) ;  /* 0xfffffffc00fc7947 */ /* 0x000fc0000383ffff */
[----:B------:R-:W-:-:S00]  /*10520*/  NOP ;  /* 0x0000000000007918 */ /* 0x000fc00000000000 */
        /* <DEDUP_REMOVED lines=13> */
.L_x_329:


//--------------------- .nv.shared._ZN7cutlass13device_kernelINS_4gemm6kernel13GemmUniversalIN4cute5tupleIJiiiiEEENS1_10collective13CollectiveMmaINS1_37MainloopSm90TmaGmmaWarpSpecializedFP8ILi4ENS5_IJNS4_1CILi1EEESB_SB_EEENS1_35KernelTmaWarpSpecializedCooperativeEEENS5_IJNSA_ILi256EEENSA_ILi128EEENSA_ILi64EEEEEENS_12float_e5m2_tENS5_IJlSB_lEEESJ_SK_NS4_8TiledMMAINS4_8MMA_AtomIJNS4_4SM904GMMA31MMA_64x128x32_F32E5M2E5M2_SS_TNILNSO_7ScaleInE1ELSQ_1EEEEEENS4_6LayoutINS5_IJNSA_ILi2EEESB_SB_EEENS5_IJSB_NSA_ILi0EEESW_EEEEENS5_IJNS4_10UnderscoreESZ_SZ_EEEEENS4_13SM90_TMA_LOADENS4_14ComposedLayoutINS4_7SwizzleILi2ELi4ELi3EEENS4_18smem_ptr_flag_bitsILi8EEENST_INS5_IJNSA_ILi8EEESH_EEENS5_IJSH_SB_EEEEEEEvNS4_8identityES12_S1C_vS1D_EENS_8epilogue10collective6detail29Sm90TmaWarpSpecializedAdapterINS1G_15DefaultEpilogueISJ_SK_SK_NS1F_6thread17LinearCombinationISJ_Li1EffLNS1K_9ScaleType4KindE0ELNS_15FloatRoundStyleE2ESJ_EENS1_15EpilogueDefaultEEEEEvvEEEEvNT_6ParamsE --------------------------
	.section	.nv.shared._ZN7cutlass13device_kernelINS_4gemm6kernel13GemmUniversalIN4cute5tupleIJiiiiEEENS1_10collective13CollectiveMmaINS1_37MainloopSm90TmaGmmaWarpSpecializedFP8ILi4ENS5_IJNS4_1CILi1EEESB_SB_EEENS1_35KernelTmaWarpSpecializedCooperativeEEENS5_IJNSA_ILi256EEENSA_ILi128EEENSA_ILi64EEEEEENS_12float_e5m2_tENS5_IJlSB_lEEESJ_SK_NS4_8TiledMMAINS4_8MMA_AtomIJNS4_4SM904GMMA31MMA_64x128x32_F32E5M2E5M2_SS_TNILNSO_7ScaleInE1ELSQ_1EEEEEENS4_6LayoutINS5_IJNSA_ILi2EEESB_SB_EEENS5_IJSB_NSA_ILi0EEESW_EEEEENS5_IJNS4_10UnderscoreESZ_SZ_EEEEENS4_13SM90_TMA_LOADENS4_14ComposedLayoutINS4_7SwizzleILi2ELi4ELi3EEENS4_18smem_ptr_flag_bitsILi8EEENST_INS5_IJNSA_ILi8EEESH_EEENS5_IJSH_SB_EEEEEEEvNS4_8identityES12_S1C_vS1D_EENS_8epilogue10collective6detail29Sm90TmaWarpSpecializedAdapterINS1G_15DefaultEpilogueISJ_SK_SK_NS1F_6thread17LinearCombinationISJ_Li1EffLNS1K_9ScaleType4KindE0ELNS_15FloatRoundStyleE2ESJ_EENS1_15EpilogueDefaultEEEEEvvEEEEvNT_6ParamsE,"aw",@nobits
	.sectionflags	@""
	.align	16
	.zero		1024


//--------------------- .nv.shared.reserved.0     --------------------------
	.section	.nv.shared.reserved.0,"aw",@nobits
	.weak		__nv_reservedSMEM_offset_0_alias
	.size		__nv_reservedSMEM_offset_0_alias, 0, 0
	.other		__nv_reservedSMEM_offset_0_alias,@"STO_CUDA_RESERVED_SHARED STV_DEFAULT"
__nv_reservedSMEM_offset_0_alias:
	.zero		0


//--------------------- .nv.global                --------------------------
	.section	.nv.global,"aw",@nobits
.nv.global:
	.type		_ZN39_INTERNAL_8a0a1990_4_k_cu_0d45d967_46234cute1_E,@object
	.size		_ZN39_INTERNAL_8a0a1990_4_k_cu_0d45d967_46234cute1_E,(_ZN39_INTERNAL_8a0a1990_4_k_cu_0d45d967_46234cuda3std3__45__cpo6cbeginE - _ZN39_INTERNAL_8a0a1990_4_k_cu_0d45d967_46234cute1_E)
_ZN39_INTERNAL_8a0a1990_4_k_cu_0d45d967_46234cute1_E:
	.zero		1
	.type		_ZN39_INTERNAL_8a0a1990_4_k_cu_0d45d967_46234cuda3std3__45__cpo6cbeginE,@object
	.size		_ZN39_INTERNAL_8a0a1990_4_k_cu_0d45d967_46234cuda3std3__45__cpo6cbeginE,(_ZN39_INTERNAL_8a0a1990_4_k_cu_0d45d967_46234cuda3std3__48in_placeE - _ZN39_INTERNAL_8a0a1990_4_k_cu_0d45d967_46234cuda3std3__45__cpo6cbeginE)
_ZN39_INTERNAL_8a0a1990_4_k_cu_0d45d967_46234cuda3std3__45__cpo6cbeginE:
	.zero		1
	.type		_ZN39_INTERNAL_8a0a1990_4_k_cu_0d45d967_46234cuda3std3__48in_placeE,@object
	.size		_ZN39_INTERNAL_8a0a1990_4_k_cu_0d45d967_46234cuda3std3__48in_placeE,(_ZN39_INTERNAL_8a0a1990_4_k_cu_0d45d967_46234cuda3std6ranges3__45__cpo9iter_moveE - _ZN39_INTERNAL_8a0a1990_4_k_cu_0d45d967_46234cuda3std3__48in_placeE)
_ZN39_INTERNAL_8a0a1990_4_k_cu_0d45d967_46234cuda3std3__48in_placeE:
	.zero		1
	.type		_ZN39_INTERNAL_8a0a1990_4_k_cu_0d45d967_46234cuda3std6ranges3__45__cpo9iter_moveE,@object
	.size		_ZN39_INTERNAL_8a0a1990_4_k_cu_0d45d967_46234cuda3std6ranges3__45__cpo9iter_moveE,(_ZN39_INTERNAL_8a0a1990_4_k_cu_0d45d967_46234cuda3std3__45__cpo5beginE - _ZN39_INTERNAL_8a0a1990_4_k_cu_0d45d967_46234cuda3std6ranges3__45__cpo9iter_moveE)
_ZN39_INTERNAL_8a0a1990_4_k_cu_0d45d967_46234cuda3std6ranges3__45__cpo9iter_moveE:
	.zero		1
	.type		_ZN39_INTERNAL_8a0a1990_4_k_cu_0d45d967_46234cuda3std3__45__cpo5beginE,@object
	.size		_ZN39_INTERNAL_8a0a1990_4_k_cu_0d45d967_46234cuda3std3__45__cpo5beginE,(_ZN39_INTERNAL_8a0a1990_4_k_cu_0d45d967_46234cuda3std3__441_GLOBAL__N__8a0a1990_4_k_cu_0d45d967_46236ignoreE - _ZN39_INTERNAL_8a0a1990_4_k_cu_0d45d967_46234cuda3std3__45__cpo5beginE)
_ZN39_INTERNAL_8a0a1990_4_k_cu_0d45d967_46234cuda3std3__45__cpo5beginE:
	.zero		1
	.type		_ZN39_INTERNAL_8a0a1990_4_k_cu_0d45d967_46234cuda3std3__441_GLOBAL__N__8a0a1990_4_k_cu_0d45d967_46236ignoreE,@object
	.size		_ZN39_INTERNAL_8a0a1990_4_k_cu_0d45d967_46234cuda3std3__441_GLOBAL__N__8a0a1990_4_k_cu_0d45d967_46236ignoreE,(_ZN39_INTERNAL_8a0a1990_4_k_cu_0d45d967_46234cute7productE - _ZN39_INTERNAL_8a0a1990_4_k_cu_0d45d967_46234cuda3std3__441_GLOBAL__N__8a0a1990_4_k_cu_0d45d967_46236ignoreE)
_ZN39_INTERNAL_8a0a1990_4_k_cu_0d45d967_46234cuda3std3__441_GLOBAL__N__8a0a1990_4_k_cu_0d45d967_46236ignoreE:
	.zero		1
	.type		_ZN39_INTERNAL_8a0a1990_4_k_cu_0d45d967_46234cute7productE,@object
	.size		_ZN39_INTERNAL_8a0a1990_4_k_cu_0d45d967_46234cute7productE,(_ZN39_INTERNAL_8a0a1990_4_k_cu_0d45d967_46234cuda3std3__45__cpo3endE - _ZN39_INTERNAL_8a0a1990_4_k_cu_0d45d967_46234cute7productE)
_ZN39_INTERNAL_8a0a1990_4_k_cu_0d45d967_46234cute7productE:
	.zero		1
	.type		_ZN39_INTERNAL_8a0a1990_4_k_cu_0d45d967_46234cuda3std3__45__cpo3endE,@object
	.size		_ZN39_INTERNAL_8a0a1990_4_k_cu_0d45d967_46234cuda3std3__45__cpo3endE,(_ZN39_INTERNAL_8a0a1990_4_k_cu_0d45d967_46234cuda3std3__419piecewise_constructE - _ZN39_INTERNAL_8a0a1990_4_k_cu_0d45d967_46234cuda3std3__45__cpo3endE)
_ZN39_INTERNAL_8a0a1990_4_k_cu_0d45d967_46234cuda3std3__45__cpo3endE:
	.zero		1
	.type		_ZN39_INTERNAL_8a0a1990_4_k_cu_0d45d967_46234cuda3std3__419piecewise_constructE,@object
	.size		_ZN39_INTERNAL_8a0a1990_4_k_cu_0d45d967_46234cuda3std3__419piecewise_constructE,(_ZN39_INTERNAL_8a0a1990_4_k_cu_0d45d967_46234cuda3std3__45__cpo4cendE - _ZN39_INTERNAL_8a0a1990_4_k_cu_0d45d967_46234cuda3std3__419piecewise_constructE)
_ZN39_INTERNAL_8a0a1990_4_k_cu_0d45d967_46234cuda3std3__419piecewise_constructE:
	.zero		1
	.type		_ZN39_INTERNAL_8a0a1990_4_k_cu_0d45d967_46234cuda3std3__45__cpo4cendE,@object
	.size		_ZN39_INTERNAL_8a0a1990_4_k_cu_0d45d967_46234cuda3std3__45__cpo4cendE,(_ZN39_INTERNAL_8a0a1990_4_k_cu_0d45d967_46234cuda3std6ranges3__45__cpo4swapE - _ZN39_INTERNAL_8a0a1990_4_k_cu_0d45d967_46234cuda3std3__45__cpo4cendE)
_ZN39_INTERNAL_8a0a1990_4_k_cu_0d45d967_46234cuda3std3__45__cpo4cendE:
	.zero		1
	.type		_ZN39_INTERNAL_8a0a1990_4_k_cu_0d45d967_46234cuda3std6ranges3__45__cpo4swapE,@object
	.size		_ZN39_INTERNAL_8a0a1990_4_k_cu_0d45d967_46234cuda3std6ranges3__45__cpo4swapE,(.L_7 - _ZN39_INTERNAL_8a0a1990_4_k_cu_0d45d967_46234cuda3std6ranges3__45__cpo4swapE)
_ZN39_INTERNAL_8a0a1990_4_k_cu_0d45d967_46234cuda3std6ranges3__45__cpo4swapE:
	.zero		1
.L_7:


//--------------------- .nv.constant0._ZN7cutlass13device_kernelINS_4gemm6kernel13GemmUniversalIN4cute5tupleIJiiiiEEENS1_10collective13CollectiveMmaINS1_37MainloopSm90TmaGmmaWarpSpecializedFP8ILi4ENS5_IJNS4_1CILi1EEESB_SB_EEENS1_35KernelTmaWarpSpecializedCooperativeEEENS5_IJNSA_ILi256EEENSA_ILi128EEENSA_ILi64EEEEEENS_12float_e5m2_tENS5_IJlSB_lEEESJ_SK_NS4_8TiledMMAINS4_8MMA_AtomIJNS4_4SM904GMMA31MMA_64x128x32_F32E5M2E5M2_SS_TNILNSO_7ScaleInE1ELSQ_1EEEEEENS4_6LayoutINS5_IJNSA_ILi2EEESB_SB_EEENS5_IJSB_NSA_ILi0EEESW_EEEEENS5_IJNS4_10UnderscoreESZ_SZ_EEEEENS4_13SM90_TMA_LOADENS4_14ComposedLayoutINS4_7SwizzleILi2ELi4ELi3EEENS4_18smem_ptr_flag_bitsILi8EEENST_INS5_IJNSA_ILi8EEESH_EEENS5_IJSH_SB_EEEEEEEvNS4_8identityES12_S1C_vS1D_EENS_8epilogue10collective6detail29Sm90TmaWarpSpecializedAdapterINS1G_15DefaultEpilogueISJ_SK_SK_NS1F_6thread17LinearCombinationISJ_Li1EffLNS1K_9ScaleType4KindE0ELNS_15FloatRoundStyleE2ESJ_EENS1_15EpilogueDefaultEEEEEvvEEEEvNT_6ParamsE --------------------------
	.section	.nv.constant0._ZN7cutlass13device_kernelINS_4gemm6kernel13GemmUniversalIN4cute5tupleIJiiiiEEENS1_10collective13CollectiveMmaINS1_37MainloopSm90TmaGmmaWarpSpecializedFP8ILi4ENS5_IJNS4_1CILi1EEESB_SB_EEENS1_35KernelTmaWarpSpecializedCooperativeEEENS5_IJNSA_ILi256EEENSA_ILi128EEENSA_ILi64EEEEEENS_12float_e5m2_tENS5_IJlSB_lEEESJ_SK_NS4_8TiledMMAINS4_8MMA_AtomIJNS4_4SM904GMMA31MMA_64x128x32_F32E5M2E5M2_SS_TNILNSO_7ScaleInE1ELSQ_1EEEEEENS4_6LayoutINS5_IJNSA_ILi2EEESB_SB_EEENS5_IJSB_NSA_ILi0EEESW_EEEEENS5_IJNS4_10UnderscoreESZ_SZ_EEEEENS4_13SM90_TMA_LOADENS4_14ComposedLayoutINS4_7SwizzleILi2ELi4ELi3EEENS4_18smem_ptr_flag_bitsILi8EEENST_INS5_IJNSA_ILi8EEESH_EEENS5_IJSH_SB_EEEEEEEvNS4_8identityES12_S1C_vS1D_EENS_8epilogue10collective6detail29Sm90TmaWarpSpecializedAdapterINS1G_15DefaultEpilogueISJ_SK_SK_NS1F_6thread17LinearCombinationISJ_Li1EffLNS1K_9ScaleType4KindE0ELNS_15FloatRoundStyleE2ESJ_EENS1_15EpilogueDefaultEEEEEvvEEEEvNT_6ParamsE,"a",@progbits
	.sectionflags	@""
	.align	4
.nv.constant0._ZN7cutlass13device_kernelINS_4gemm6kernel13GemmUniversalIN4cute5tupleIJiiiiEEENS1_10collective13CollectiveMmaINS1_37MainloopSm90TmaGmmaWarpSpecializedFP8ILi4ENS5_IJNS4_1CILi1EEESB_SB_EEENS1_35KernelTmaWarpSpecializedCooperativeEEENS5_IJNSA_ILi256EEENSA_ILi128EEENSA_ILi64EEEEEENS_12float_e5m2_tENS5_IJlSB_lEEESJ_SK_NS4_8TiledMMAINS4_8MMA_AtomIJNS4_4SM904GMMA31MMA_64x128x32_F32E5M2E5M2_SS_TNILNSO_7ScaleInE1ELSQ_1EEEEEENS4_6LayoutINS5_IJNSA_ILi2EEESB_SB_EEENS5_IJSB_NSA_ILi0EEESW_EEEEENS5_IJNS4_10UnderscoreESZ_SZ_EEEEENS4_13SM90_TMA_LOADENS4_14ComposedLayoutINS4_7SwizzleILi2ELi4ELi3EEENS4_18smem_ptr_flag_bitsILi8EEENST_INS5_IJNSA_ILi8EEESH_EEENS5_IJSH_SB_EEEEEEEvNS4_8identityES12_S1C_vS1D_EENS_8epilogue10collective6detail29Sm90TmaWarpSpecializedAdapterINS1G_15DefaultEpilogueISJ_SK_SK_NS1F_6thread17LinearCombinationISJ_Li1EffLNS1K_9ScaleType4KindE0ELNS_15FloatRoundStyleE2ESJ_EENS1_15EpilogueDefaultEEEEEvvEEEEvNT_6ParamsE:
	.zero		1664


//--------------------- SYMBOLS --------------------------

	.type		.nv.reservedSmem.offset0,@object
	.size		.nv.reservedSmem.offset0,0x4
